	.target	sm_90a

	.elftype	@"ET_EXEC"


//--------------------- .note.nv.tkinfo           --------------------------
	.section	.note.nv.tkinfo,"",@"SHT_NOTE"
	.sectionflags	@"SHF_NOTE_NV_TKINFO"
	.tkinfo
        /*0018*/ 	.word	0x00000002
        /*0030*/ 	.string	""
        /*0030*/ 	.string	"ptxas"
        /*0030*/ 	.string	"Cuda compilation tools, release 13.0, V13.0.88"
        /*0030*/ 	.string	"Build cuda_13.0.r13.0/compiler.36424714_0"
        /*0030*/ 	.string	"-arch sm_90a -m 64 "



//--------------------- .note.nv.cuinfo           --------------------------
	.section	.note.nv.cuinfo,"",@"SHT_NOTE"
	.sectionflags	@"SHF_NOTE_NV_CUINFO"
        /*0018*/ 	.short	0x0002
        /*001a*/ 	.short	0x005a
        /*001c*/ 	.short	0x0082
	.zero		2


//--------------------- .nv.info                  --------------------------
	.section	.nv.info,"",@"SHT_CUDA_INFO"
	.align	4


	//----- nvinfo : EIATTR_REGCOUNT
	.align		4
        /*0000*/ 	.byte	0x04, 0x2f
        /*0002*/ 	.short	(.L_15 - .L_14)
	.align		4
.L_14:
        /*0004*/ 	.word	index@(_ZN7cutlass13device_kernelINS_4gemm6kernel13GemmUniversalIN4cute5tupleIJiiiiEEENS1_10collective13CollectiveMmaINS1_34MainloopSm90TmaGmmaWarpSpecializedILi4ENS5_IJNS4_1CILi1EEENSA_ILi2EEESB_EEENS1_32KernelTmaWarpSpecializedPingpongEEENS5_IJNSA_ILi64EEENSA_ILi128EEESH_EEENS_10tfloat32_tENS5_IJlSB_lEEESJ_SK_NS4_8TiledMMAINS4_8MMA_AtomIJNS4_4SM904GMMA30MMA_64x128x8_F32TF32TF32_SS_TNILNSO_7ScaleInE1ELSQ_1EEEEEENS4_6LayoutINS5_IJSB_SB_SB_EEENS5_IJNSA_ILi0EEESV_SV_EEEEENS5_IJNS4_10UnderscoreESY_SY_EEEEENS4_23SM90_TMA_LOAD_MULTICASTENS4_14ComposedLayoutINS4_7SwizzleILi3ELi4ELi3EEENS4_18smem_ptr_flag_bitsILi32EEENST_INS5_IJNSA_ILi8EEENSA_ILi32EEEEEENS5_IJS18_SB_EEEEEEEvNS4_8identityENS4_13SM90_TMA_LOADES1C_vS1D_EENS_8epilogue10collective6detail29Sm90TmaWarpSpecializedAdapterINS1H_15DefaultEpilogueISJ_SK_SK_NS1G_6thread17LinearCombinationISJ_Li1EffLNS1L_9ScaleType4KindE0ELNS_15FloatRoundStyleE2ESJ_EENS1_15EpilogueDefaultEEEEEvvEEEEvNT_6ParamsE)
        /*0008*/ 	.word	0x000000a8


	//----- nvinfo : EIATTR_FRAME_SIZE
	.align		4
.L_15:
        /*000c*/ 	.byte	0x04, 0x11
        /*000e*/ 	.short	(.L_17 - .L_16)
	.align		4
.L_16:
        /*0010*/ 	.word	index@(_ZN7cutlass13device_kernelINS_4gemm6kernel13GemmUniversalIN4cute5tupleIJiiiiEEENS1_10collective13CollectiveMmaINS1_34MainloopSm90TmaGmmaWarpSpecializedILi4ENS5_IJNS4_1CILi1EEENSA_ILi2EEESB_EEENS1_32KernelTmaWarpSpecializedPingpongEEENS5_IJNSA_ILi64EEENSA_ILi128EEESH_EEENS_10tfloat32_tENS5_IJlSB_lEEESJ_SK_NS4_8TiledMMAINS4_8MMA_AtomIJNS4_4SM904GMMA30MMA_64x128x8_F32TF32TF32_SS_TNILNSO_7ScaleInE1ELSQ_1EEEEEENS4_6LayoutINS5_IJSB_SB_SB_EEENS5_IJNSA_ILi0EEESV_SV_EEEEENS5_IJNS4_10UnderscoreESY_SY_EEEEENS4_23SM90_TMA_LOAD_MULTICASTENS4_14ComposedLayoutINS4_7SwizzleILi3ELi4ELi3EEENS4_18smem_ptr_flag_bitsILi32EEENST_INS5_IJNSA_ILi8EEENSA_ILi32EEEEEENS5_IJS18_SB_EEEEEEEvNS4_8identityENS4_13SM90_TMA_LOADES1C_vS1D_EENS_8epilogue10collective6detail29Sm90TmaWarpSpecializedAdapterINS1H_15DefaultEpilogueISJ_SK_SK_NS1G_6thread17LinearCombinationISJ_Li1EffLNS1L_9ScaleType4KindE0ELNS_15FloatRoundStyleE2ESJ_EENS1_15EpilogueDefaultEEEEEvvEEEEvNT_6ParamsE)
        /*0014*/ 	.word	0x00000000


	//----- nvinfo : EIATTR_MIN_STACK_SIZE
	.align		4
.L_17:
        /*0018*/ 	.byte	0x04, 0x12
        /*001a*/ 	.short	(.L_19 - .L_18)
	.align		4
.L_18:
        /*001c*/ 	.word	index@(_ZN7cutlass13device_kernelINS_4gemm6kernel13GemmUniversalIN4cute5tupleIJiiiiEEENS1_10collective13CollectiveMmaINS1_34MainloopSm90TmaGmmaWarpSpecializedILi4ENS5_IJNS4_1CILi1EEENSA_ILi2EEESB_EEENS1_32KernelTmaWarpSpecializedPingpongEEENS5_IJNSA_ILi64EEENSA_ILi128EEESH_EEENS_10tfloat32_tENS5_IJlSB_lEEESJ_SK_NS4_8TiledMMAINS4_8MMA_AtomIJNS4_4SM904GMMA30MMA_64x128x8_F32TF32TF32_SS_TNILNSO_7ScaleInE1ELSQ_1EEEEEENS4_6LayoutINS5_IJSB_SB_SB_EEENS5_IJNSA_ILi0EEESV_SV_EEEEENS5_IJNS4_10UnderscoreESY_SY_EEEEENS4_23SM90_TMA_LOAD_MULTICASTENS4_14ComposedLayoutINS4_7SwizzleILi3ELi4ELi3EEENS4_18smem_ptr_flag_bitsILi32EEENST_INS5_IJNSA_ILi8EEENSA_ILi32EEEEEENS5_IJS18_SB_EEEEEEEvNS4_8identityENS4_13SM90_TMA_LOADES1C_vS1D_EENS_8epilogue10collective6detail29Sm90TmaWarpSpecializedAdapterINS1H_15DefaultEpilogueISJ_SK_SK_NS1G_6thread17LinearCombinationISJ_Li1EffLNS1L_9ScaleType4KindE0ELNS_15FloatRoundStyleE2ESJ_EENS1_15EpilogueDefaultEEEEEvvEEEEvNT_6ParamsE)
        /*0020*/ 	.word	0x00000000
.L_19:


//--------------------- .nv.compat                --------------------------
	.section	.nv.compat,"",@"SHT_CUDA_COMPAT_INFO"
	.align	4
        /*0000*/ 	.byte	0x02, 0x09, 0x01, 0x00, 0x02, 0x02, 0x04, 0x00, 0x02, 0x05, 0x05, 0x00, 0x03, 0x07, 0x01, 0x01
        /*0010*/ 	.byte	0x02, 0x03, 0x01, 0x00, 0x02, 0x06, 0x01, 0x00, 0x04, 0x0b, 0x08, 0x00, 0x00, 0x00, 0x00, 0x00
        /*0020*/ 	.byte	0x00, 0x00, 0x00, 0x00


//--------------------- .nv.info._ZN7cutlass13device_kernelINS_4gemm6kernel13GemmUniversalIN4cute5tupleIJiiiiEEENS1_10collective13CollectiveMmaINS1_34MainloopSm90TmaGmmaWarpSpecializedILi4ENS5_IJNS4_1CILi1EEENSA_ILi2EEESB_EEENS1_32KernelTmaWarpSpecializedPingpongEEENS5_IJNSA_ILi64EEENSA_ILi128EEESH_EEENS_10tfloat32_tENS5_IJlSB_lEEESJ_SK_NS4_8TiledMMAINS4_8MMA_AtomIJNS4_4SM904GMMA30MMA_64x128x8_F32TF32TF32_SS_TNILNSO_7ScaleInE1ELSQ_1EEEEEENS4_6LayoutINS5_IJSB_SB_SB_EEENS5_IJNSA_ILi0EEESV_SV_EEEEENS5_IJNS4_10UnderscoreESY_SY_EEEEENS4_23SM90_TMA_LOAD_MULTICASTENS4_14ComposedLayoutINS4_7SwizzleILi3ELi4ELi3EEENS4_18smem_ptr_flag_bitsILi32EEENST_INS5_IJNSA_ILi8EEENSA_ILi32EEEEEENS5_IJS18_SB_EEEEEEEvNS4_8identityENS4_13SM90_TMA_LOADES1C_vS1D_EENS_8epilogue10collective6detail29Sm90TmaWarpSpecializedAdapterINS1H_15DefaultEpilogueISJ_SK_SK_NS1G_6thread17LinearCombinationISJ_Li1EffLNS1L_9ScaleType4KindE0ELNS_15FloatRoundStyleE2ESJ_EENS1_15EpilogueDefaultEEEEEvvEEEEvNT_6ParamsE --------------------------
	.section	.nv.info._ZN7cutlass13device_kernelINS_4gemm6kernel13GemmUniversalIN4cute5tupleIJiiiiEEENS1_10collective13CollectiveMmaINS1_34MainloopSm90TmaGmmaWarpSpecializedILi4ENS5_IJNS4_1CILi1EEENSA_ILi2EEESB_EEENS1_32KernelTmaWarpSpecializedPingpongEEENS5_IJNSA_ILi64EEENSA_ILi128EEESH_EEENS_10tfloat32_tENS5_IJlSB_lEEESJ_SK_NS4_8TiledMMAINS4_8MMA_AtomIJNS4_4SM904GMMA30MMA_64x128x8_F32TF32TF32_SS_TNILNSO_7ScaleInE1ELSQ_1EEEEEENS4_6LayoutINS5_IJSB_SB_SB_EEENS5_IJNSA_ILi0EEESV_SV_EEEEENS5_IJNS4_10UnderscoreESY_SY_EEEEENS4_23SM90_TMA_LOAD_MULTICASTENS4_14ComposedLayoutINS4_7SwizzleILi3ELi4ELi3EEENS4_18smem_ptr_flag_bitsILi32EEENST_INS5_IJNSA_ILi8EEENSA_ILi32EEEEEENS5_IJS18_SB_EEEEEEEvNS4_8identityENS4_13SM90_TMA_LOADES1C_vS1D_EENS_8epilogue10collective6detail29Sm90TmaWarpSpecializedAdapterINS1H_15DefaultEpilogueISJ_SK_SK_NS1G_6thread17LinearCombinationISJ_Li1EffLNS1L_9ScaleType4KindE0ELNS_15FloatRoundStyleE2ESJ_EENS1_15EpilogueDefaultEEEEEvvEEEEvNT_6ParamsE,"",@"SHT_CUDA_INFO"
	.sectionflags	@""
	.align	4


	//----- nvinfo : EIATTR_CUDA_API_VERSION
	.align		4
        /*0000*/ 	.byte	0x04, 0x37
        /*0002*/ 	.short	(.L_21 - .L_20)
.L_20:
        /*0004*/ 	.word	0x00000082


	//----- nvinfo : EIATTR_KPARAM_INFO
	.align		4
.L_21:
        /*0008*/ 	.byte	0x04, 0x17
        /*000a*/ 	.short	(.L_23 - .L_22)
.L_22:
        /*000c*/ 	.word	0x00000000
        /*0010*/ 	.short	0x0000
        /*0012*/ 	.short	0x0070
        /*0014*/ 	.byte	0x00, 0xf0, 0x01, 0x10


	//----- nvinfo : EIATTR_SPARSE_MMA_MASK
	.align		4
.L_23:
        /*0018*/ 	.byte	0x03, 0x50
        /*001a*/ 	.short	0x0000


	//----- nvinfo : EIATTR_MAXREG_COUNT
	.align		4
        /*001c*/ 	.byte	0x03, 0x1b
        /*001e*/ 	.short	0x00a8


	//----- nvinfo : EIATTR_NUM_BARRIERS
	.align		4
        /*0020*/ 	.byte	0x02, 0x4c
        /*0022*/ 	.byte	0x01
	.zero		1


	//----- nvinfo : EIATTR_EXTERNS
	.align		4
        /*0024*/ 	.byte	0x04, 0x0f
        /*0026*/ 	.short	(.L_25 - .L_24)


	//   ....[0]....
	.align		4
.L_24:
        /*0028*/ 	.word	index@(__assertfail)


	//----- nvinfo : EIATTR_MERCURY_ISA_VERSION
	.align		4
.L_25:
        /*002c*/ 	.byte	0x03, 0x5f
        /*002e*/ 	.short	0x0101


	//----- nvinfo : EIATTR_INT_WARP_WIDE_INSTR_OFFSETS
	.align		4
        /*0030*/ 	.byte	0x04, 0x31
        /*0032*/ 	.short	(.L_27 - .L_26)


	//   ....[0]....
.L_26:
        /*0034*/ 	.word	0x00000590


	//   ....[1]....
        /*0038*/ 	.word	0x000005d0


	//   ....[2]....
        /*003c*/ 	.word	0x00000660


	//   ....[3]....
        /*0040*/ 	.word	0x00000690


	//   ....[4]....
        /*0044*/ 	.word	0x000006d0


	//   ....[5]....
        /*0048*/ 	.word	0x000006e0


	//   ....[6]....
        /*004c*/ 	.word	0x000007a0


	//   ....[7]....
        /*0050*/ 	.word	0x00000800


	//   ....[8]....
        /*0054*/ 	.word	0x00002c30


	//----- nvinfo : EIATTR_COOP_GROUP_MASK_REGIDS
	.align		4
.L_27:
        /*0058*/ 	.byte	0x04, 0x29
        /*005a*/ 	.short	(.L_29 - .L_28)


	//   ....[0]....
.L_28:
        /*005c*/ 	.word	0xffffffff


	//   ....[1]....
        /*0060*/ 	.word	0xffffffff


	//   ....[2]....
        /*0064*/ 	.word	0xffffffff


	//   ....[3]....
        /*0068*/ 	.word	0xffffffff


	//   ....[4]....
        /*006c*/ 	.word	0xffffffff


	//   ....[5]....
        /*0070*/ 	.word	0xffffffff


	//   ....[6]....
        /*0074*/ 	.word	0xffffffff


	//----- nvinfo : EIATTR_COOP_GROUP_INSTR_OFFSETS
	.align		4
.L_29:
        /*0078*/ 	.byte	0x04, 0x28
        /*007a*/ 	.short	(.L_31 - .L_30)


	//   ....[0]....
.L_30:
        /*007c*/ 	.word	0x00000060


	//   ....[1]....
        /*0080*/ 	.word	0x00000080


	//   ....[2]....
        /*0084*/ 	.word	0x00000180


	//   ....[3]....
        /*0088*/ 	.word	0x000003b0


	//   ....[4]....
        /*008c*/ 	.word	0x000003f0


	//   ....[5]....
        /*0090*/ 	.word	0x000004e0


	//   ....[6]....
        /*0094*/ 	.word	0x00000910


	//----- nvinfo : EIATTR_REG_RECONFIG
	.align		4
.L_31:
        /*0098*/ 	.byte	0x01, 0x54
	.zero		2


	//----- nvinfo : EIATTR_SYSCALL_OFFSETS
	.align		4
        /*009c*/ 	.byte	0x04, 0x46
        /*009e*/ 	.short	(.L_33 - .L_32)


	//   ....[0]....
.L_32:
        /*00a0*/ 	.word	0x00001940


	//----- nvinfo : EIATTR_MBARRIER_INSTR_OFFSETS
	.align		4
.L_33:
        /*00a4*/ 	.byte	0x04, 0x39
        /*00a6*/ 	.short	(.L_35 - .L_34)


	//   ....[0]....
.L_34:
        /*00a8*/ 	.word	0x00000320
        /*00ac*/ 	.word	0x000000ff
        /*00b0*/ 	.word	0x00000000
        /*00b4*/ 	.short	0x0100
        /*00b6*/ 	.byte	0x07
	.zero		1


	//   ....[1]....
        /*00b8*/ 	.word	0x00000330
        /*00bc*/ 	.word	0x000000ff
        /*00c0*/ 	.word	0x00000020
        /*00c4*/ 	.short	0x0100
        /*00c6*/ 	.byte	0x07
	.zero		1


	//   ....[2]....
        /*00c8*/ 	.word	0x00000340
        /*00cc*/ 	.word	0x000000ff
        /*00d0*/ 	.word	0x00000008
        /*00d4*/ 	.short	0x0100
        /*00d6*/ 	.byte	0x07
	.zero		1


	//   ....[3]....
        /*00d8*/ 	.word	0x00000350
        /*00dc*/ 	.word	0x000000ff
        /*00e0*/ 	.word	0x00000028
        /*00e4*/ 	.short	0x0100
        /*00e6*/ 	.byte	0x07
	.zero		1


	//   ....[4]....
        /*00e8*/ 	.word	0x00000360
        /*00ec*/ 	.word	0x000000ff
        /*00f0*/ 	.word	0x00000010
        /*00f4*/ 	.short	0x0100
        /*00f6*/ 	.byte	0x07
	.zero		1


	//   ....[5]....
        /*00f8*/ 	.word	0x00000370
        /*00fc*/ 	.word	0x000000ff
        /*0100*/ 	.word	0x00000030
        /*0104*/ 	.short	0x0100
        /*0106*/ 	.byte	0x07
	.zero		1


	//   ....[6]....
        /*0108*/ 	.word	0x00000380
        /*010c*/ 	.word	0x000000ff
        /*0110*/ 	.word	0x00000018
        /*0114*/ 	.short	0x0100
        /*0116*/ 	.byte	0x07
	.zero		1


	//   ....[7]....
        /*0118*/ 	.word	0x00000390
        /*011c*/ 	.word	0x000000ff
        /*0120*/ 	.word	0x00000038
        /*0124*/ 	.short	0x0100
        /*0126*/ 	.byte	0x07
	.zero		1


	//   ....[8]....
        /*0128*/ 	.word	0x000007e0
        /*012c*/ 	.word	0x000000ff
        /*0130*/ 	.word	0x00000070
        /*0134*/ 	.short	0x0100
        /*0136*/ 	.byte	0x0d
	.zero		1


	//   ....[9]....
        /*0138*/ 	.word	0x00000820
        /*013c*/ 	.word	0x000000ff
        /*0140*/ 	.word	0x00000078
        /*0144*/ 	.short	0x0100
        /*0146*/ 	.byte	0x0d
	.zero		1


	//   ....[10]....
        /*0148*/ 	.word	0x00000850
        /*014c*/ 	.word	0x000000ff
        /*0150*/ 	.word	0x00000050
        /*0154*/ 	.short	0x0100
        /*0156*/ 	.byte	0x10
	.zero		1


	//   ....[11]....
        /*0158*/ 	.word	0x000008a0
        /*015c*/ 	.word	0x000000ff
        /*0160*/ 	.word	0x00000058
        /*0164*/ 	.short	0x0100
        /*0166*/ 	.byte	0x10
	.zero		1


	//   ....[12]....
        /*0168*/ 	.word	0x000008b0
        /*016c*/ 	.word	0x000000ff
        /*0170*/ 	.word	0x00000060
        /*0174*/ 	.short	0x0100
        /*0176*/ 	.byte	0x10
	.zero		1


	//   ....[13]....
        /*0178*/ 	.word	0x000008c0
        /*017c*/ 	.word	0x000000ff
        /*0180*/ 	.word	0x00000068
        /*0184*/ 	.short	0x0100
        /*0186*/ 	.byte	0x10
	.zero		1


	//   ....[14]....
        /*0188*/ 	.word	0x00001800
        /*018c*/ 	.word	0x00000060
        /*0190*/ 	.word	0xfffffff8
        /*0194*/ 	.short	0x010a
        /*0196*/ 	.byte	0x3f
	.zero		1


	//   ....[15]....
        /*0198*/ 	.word	0x000019d0
        /*019c*/ 	.word	0x00000003
        /*01a0*/ 	.word	0x00000000
        /*01a4*/ 	.short	0x010a
        /*01a6*/ 	.byte	0x3f
	.zero		1


	//   ....[16]....
        /*01a8*/ 	.word	0x00001a30
        /*01ac*/ 	.word	0x00000003
        /*01b0*/ 	.word	0x00000000
        /*01b4*/ 	.short	0x010a
        /*01b6*/ 	.byte	0x3f
	.zero		1


	//   ....[17]....
        /*01b8*/ 	.word	0x000022d0
        /*01bc*/ 	.word	0x000000ff
        /*01c0*/ 	.word	0x00000000
        /*01c4*/ 	.short	0x010a
        /*01c6*/ 	.byte	0x04
	.zero		1


	//   ....[18]....
        /*01c8*/ 	.word	0x00002310
        /*01cc*/ 	.word	0x000000ff
        /*01d0*/ 	.word	0x00000000
        /*01d4*/ 	.short	0x010a
        /*01d6*/ 	.byte	0x04
	.zero		1


	//   ....[19]....
        /*01d8*/ 	.word	0x00002ac0
        /*01dc*/ 	.word	0x00000005
        /*01e0*/ 	.word	0x00000000
        /*01e4*/ 	.short	0x0101
        /*01e6*/ 	.byte	0x3f
	.zero		1


	//   ....[20]....
        /*01e8*/ 	.word	0x00002bc0
        /*01ec*/ 	.word	0x00000065
        /*01f0*/ 	.word	0x00000000
        /*01f4*/ 	.short	0x0101
        /*01f6*/ 	.byte	0x32
	.zero		1


	//   ....[21]....
        /*01f8*/ 	.word	0x00002cb0
        /*01fc*/ 	.word	0x00000003
        /*0200*/ 	.word	0x00000000
        /*0204*/ 	.short	0x0101
        /*0206*/ 	.byte	0x3f
	.zero		1


	//   ....[22]....
        /*0208*/ 	.word	0x00002d10
        /*020c*/ 	.word	0x00000060
        /*0210*/ 	.word	0x00000008
        /*0214*/ 	.short	0x010a
        /*0216*/ 	.byte	0x3f
	.zero		1


	//   ....[23]....
        /*0218*/ 	.word	0x00006df0
        /*021c*/ 	.word	0x00000061
        /*0220*/ 	.word	0x00000000
        /*0224*/ 	.short	0x0101
        /*0226*/ 	.byte	0x32
	.zero		1


	//   ....[24]....
        /*0228*/ 	.word	0x00007840
        /*022c*/ 	.word	0x0000000c
        /*0230*/ 	.word	0x00000020
        /*0234*/ 	.short	0x010a
        /*0236*/ 	.byte	0x3f
	.zero		1


	//   ....[25]....
        /*0238*/ 	.word	0x00007ea0
        /*023c*/ 	.word	0x00000004
        /*0240*/ 	.word	0x00000078
        /*0244*/ 	.short	0x0101
        /*0246*/ 	.byte	0x3f
	.zero		1


	//   ....[26]....
        /*0248*/ 	.word	0x000085b0
        /*024c*/ 	.word	0x00000007
        /*0250*/ 	.word	0x00000000
        /*0254*/ 	.short	0x010a
        /*0256*/ 	.byte	0x3f
	.zero		1


	//   ....[27]....
        /*0258*/ 	.word	0x00008630
        /*025c*/ 	.word	0x00000009
        /*0260*/ 	.word	0x00000000
        /*0264*/ 	.short	0x010a
        /*0266*/ 	.byte	0x3f
	.zero		1


	//   ....[28]....
        /*0268*/ 	.word	0x000086c0
        /*026c*/ 	.word	0x00000006
        /*0270*/ 	.word	0x00000000
        /*0274*/ 	.short	0x010a
        /*0276*/ 	.byte	0x3f
	.zero		1


	//   ....[29]....
        /*0278*/ 	.word	0x00008750
        /*027c*/ 	.word	0x00000003
        /*0280*/ 	.word	0x00000000
        /*0284*/ 	.short	0x010a
        /*0286*/ 	.byte	0x3f
	.zero		1


	//   ....[30]....
        /*0288*/ 	.word	0x000087b0
        /*028c*/ 	.word	0x00000060
        /*0290*/ 	.word	0xfffffff8
        /*0294*/ 	.short	0x010a
        /*0296*/ 	.byte	0x3f
	.zero		1


	//   ....[31]....
        /*0298*/ 	.word	0x00008800
        /*029c*/ 	.word	0x00000003
        /*02a0*/ 	.word	0x00000000
        /*02a4*/ 	.short	0x010a
        /*02a6*/ 	.byte	0x3f
	.zero		1


	//   ....[32]....
        /*02a8*/ 	.word	0x00008860
        /*02ac*/ 	.word	0x00000005
        /*02b0*/ 	.word	0x00000000
        /*02b4*/ 	.short	0x010a
        /*02b6*/ 	.byte	0x3f
	.zero		1


	//   ....[33]....
        /*02b8*/ 	.word	0x000088b0
        /*02bc*/ 	.word	0x00000060
        /*02c0*/ 	.word	0x00000008
        /*02c4*/ 	.short	0x010a
        /*02c6*/ 	.byte	0x3f
	.zero		1


	//   ....[34]....
        /*02c8*/ 	.word	0x00008980
        /*02cc*/ 	.word	0x0000000c
        /*02d0*/ 	.word	0x00000020
        /*02d4*/ 	.short	0x010a
        /*02d6*/ 	.byte	0x3f
	.zero		1


	//   ....[35]....
        /*02d8*/ 	.word	0x00008a50
        /*02dc*/ 	.word	0x00000007
        /*02e0*/ 	.word	0x00000000
        /*02e4*/ 	.short	0x010a
        /*02e6*/ 	.byte	0x3f
	.zero		1


	//   ....[36]....
        /*02e8*/ 	.word	0x00008aa0
        /*02ec*/ 	.word	0x00000009
        /*02f0*/ 	.word	0x00000000
        /*02f4*/ 	.short	0x010a
        /*02f6*/ 	.byte	0x3f
	.zero		1


	//   ....[37]....
        /*02f8*/ 	.word	0x00008af0
        /*02fc*/ 	.word	0x00000006
        /*0300*/ 	.word	0x00000000
        /*0304*/ 	.short	0x010a
        /*0306*/ 	.byte	0x3f
	.zero		1


	//----- nvinfo : EIATTR_NUM_MBARRIERS
	.align		4
.L_35:
        /*0308*/ 	.byte	0x03, 0x38
        /*030a*/ 	.short	0x000e


	//----- nvinfo : EIATTR_EXIT_INSTR_OFFSETS
	.align		4
        /*030c*/ 	.byte	0x04, 0x1c
        /*030e*/ 	.short	(.L_37 - .L_36)


	//   ....[0]....
.L_36:
        /*0310*/ 	.word	0x00001420


	//   ....[1]....
        /*0314*/ 	.word	0x00001480


	//   ....[2]....
        /*0318*/ 	.word	0x00007530


	//   ....[3]....
        /*031c*/ 	.word	0x00007560


	//   ....[4]....
        /*0320*/ 	.word	0x000087a0


	//----- nvinfo : EIATTR_MAX_THREADS
	.align		4
.L_37:
        /*0324*/ 	.byte	0x04, 0x05
        /*0326*/ 	.short	(.L_39 - .L_38)
.L_38:
        /*0328*/ 	.word	0x00000180
        /*032c*/ 	.word	0x00000001
        /*0330*/ 	.word	0x00000001


	//----- nvinfo : EIATTR_CRS_STACK_SIZE
	.align		4
.L_39:
        /*0334*/ 	.byte	0x04, 0x1e
        /*0336*/ 	.short	(.L_41 - .L_40)
.L_40:
        /*0338*/ 	.word	0x00000000


	//----- nvinfo : EIATTR_CBANK_PARAM_SIZE
	.align		4
.L_41:
        /*033c*/ 	.byte	0x03, 0x19
        /*033e*/ 	.short	0x0470


	//----- nvinfo : EIATTR_PARAM_CBANK
	.align		4
        /*0340*/ 	.byte	0x04, 0x0a
        /*0342*/ 	.short	(.L_43 - .L_42)
	.align		4
.L_42:
        /*0344*/ 	.word	index@(.nv.constant0._ZN7cutlass13device_kernelINS_4gemm6kernel13GemmUniversalIN4cute5tupleIJiiiiEEENS1_10collective13CollectiveMmaINS1_34MainloopSm90TmaGmmaWarpSpecializedILi4ENS5_IJNS4_1CILi1EEENSA_ILi2EEESB_EEENS1_32KernelTmaWarpSpecializedPingpongEEENS5_IJNSA_ILi64EEENSA_ILi128EEESH_EEENS_10tfloat32_tENS5_IJlSB_lEEESJ_SK_NS4_8TiledMMAINS4_8MMA_AtomIJNS4_4SM904GMMA30MMA_64x128x8_F32TF32TF32_SS_TNILNSO_7ScaleInE1ELSQ_1EEEEEENS4_6LayoutINS5_IJSB_SB_SB_EEENS5_IJNSA_ILi0EEESV_SV_EEEEENS5_IJNS4_10UnderscoreESY_SY_EEEEENS4_23SM90_TMA_LOAD_MULTICASTENS4_14ComposedLayoutINS4_7SwizzleILi3ELi4ELi3EEENS4_18smem_ptr_flag_bitsILi32EEENST_INS5_IJNSA_ILi8EEENSA_ILi32EEEEEENS5_IJS18_SB_EEEEEEEvNS4_8identityENS4_13SM90_TMA_LOADES1C_vS1D_EENS_8epilogue10collective6detail29Sm90TmaWarpSpecializedAdapterINS1H_15DefaultEpilogueISJ_SK_SK_NS1G_6thread17LinearCombinationISJ_Li1EffLNS1L_9ScaleType4KindE0ELNS_15FloatRoundStyleE2ESJ_EENS1_15EpilogueDefaultEEEEEvvEEEEvNT_6ParamsE)
        /*0348*/ 	.short	0x0210
        /*034a*/ 	.short	0x0470


	//----- nvinfo : EIATTR_SW_WAR
	.align		4
.L_43:
        /*034c*/ 	.byte	0x04, 0x36
        /*034e*/ 	.short	(.L_45 - .L_44)
.L_44:
        /*0350*/ 	.word	0x00000008
.L_45:


//--------------------- .nv.callgraph             --------------------------
	.section	.nv.callgraph,"",@"SHT_CUDA_CALLGRAPH"
	.align	4
	.sectionentsize	8
	.align		4
        /*0000*/ 	.word	0x00000000
	.align		4
        /*0004*/ 	.word	0xffffffff
	.align		4
        /*0008*/ 	.word	index@(_ZN7cutlass13device_kernelINS_4gemm6kernel13GemmUniversalIN4cute5tupleIJiiiiEEENS1_10collective13CollectiveMmaINS1_34MainloopSm90TmaGmmaWarpSpecializedILi4ENS5_IJNS4_1CILi1EEENSA_ILi2EEESB_EEENS1_32KernelTmaWarpSpecializedPingpongEEENS5_IJNSA_ILi64EEENSA_ILi128EEESH_EEENS_10tfloat32_tENS5_IJlSB_lEEESJ_SK_NS4_8TiledMMAINS4_8MMA_AtomIJNS4_4SM904GMMA30MMA_64x128x8_F32TF32TF32_SS_TNILNSO_7ScaleInE1ELSQ_1EEEEEENS4_6LayoutINS5_IJSB_SB_SB_EEENS5_IJNSA_ILi0EEESV_SV_EEEEENS5_IJNS4_10UnderscoreESY_SY_EEEEENS4_23SM90_TMA_LOAD_MULTICASTENS4_14ComposedLayoutINS4_7SwizzleILi3ELi4ELi3EEENS4_18smem_ptr_flag_bitsILi32EEENST_INS5_IJNSA_ILi8EEENSA_ILi32EEEEEENS5_IJS18_SB_EEEEEEEvNS4_8identityENS4_13SM90_TMA_LOADES1C_vS1D_EENS_8epilogue10collective6detail29Sm90TmaWarpSpecializedAdapterINS1H_15DefaultEpilogueISJ_SK_SK_NS1G_6thread17LinearCombinationISJ_Li1EffLNS1L_9ScaleType4KindE0ELNS_15FloatRoundStyleE2ESJ_EENS1_15EpilogueDefaultEEEEEvvEEEEvNT_6ParamsE)
	.align		4
        /*000c*/ 	.word	index@(__assertfail)
	.align		4
        /*0010*/ 	.word	0x00000000
	.align		4
        /*0014*/ 	.word	0xfffffffe
	.align		4
        /*0018*/ 	.word	0x00000000
	.align		4
        /*001c*/ 	.word	0xfffffffd
	.align		4
        /*0020*/ 	.word	0x00000000
	.align		4
        /*0024*/ 	.word	0xfffffffc


//--------------------- .nv.constant4             --------------------------
	.section	.nv.constant4,"a",@progbits
	.align	8
	.align		8
.nv.constant4:
        /*0000*/ 	.dword	__assertfail
	.align		8
        /*0008*/ 	.dword	__unnamed_1
	.align		8
        /*0010*/ 	.dword	_ZN39_INTERNAL_760fcd63_4_k_cu_4046617e_62684cuda3std3__45__cpo5beginE
	.align		8
        /*0018*/ 	.dword	_ZN39_INTERNAL_760fcd63_4_k_cu_4046617e_62684cuda3std3__45__cpo3endE
	.align		8
        /*0020*/ 	.dword	_ZN39_INTERNAL_760fcd63_4_k_cu_4046617e_62684cuda3std3__45__cpo6cbeginE
	.align		8
        /*0028*/ 	.dword	_ZN39_INTERNAL_760fcd63_4_k_cu_4046617e_62684cuda3std3__45__cpo4cendE
	.align		8
        /*0030*/ 	.dword	_ZN39_INTERNAL_760fcd63_4_k_cu_4046617e_62684cuda3std3__441_GLOBAL__N__760fcd63_4_k_cu_4046617e_62686ignoreE
	.align		8
        /*0038*/ 	.dword	_ZN39_INTERNAL_760fcd63_4_k_cu_4046617e_62684cuda3std3__419piecewise_constructE
	.align		8
        /*0040*/ 	.dword	_ZN39_INTERNAL_760fcd63_4_k_cu_4046617e_62684cuda3std3__48in_placeE
	.align		8
        /*0048*/ 	.dword	_ZN39_INTERNAL_760fcd63_4_k_cu_4046617e_62684cuda3std6ranges3__45__cpo4swapE
	.align		8
        /*0050*/ 	.dword	_ZN39_INTERNAL_760fcd63_4_k_cu_4046617e_62684cuda3std6ranges3__45__cpo9iter_moveE
	.align		8
        /*0058*/ 	.dword	_ZN39_INTERNAL_760fcd63_4_k_cu_4046617e_62684cute7productE
	.align		8
        /*0060*/ 	.dword	_ZN39_INTERNAL_760fcd63_4_k_cu_4046617e_62684cute1_E
	.align		8
        /*0068*/ 	.dword	$str$22
	.align		8
        /*0070*/ 	.dword	$str$23


//--------------------- .text._ZN7cutlass13device_kernelINS_4gemm6kernel13GemmUniversalIN4cute5tupleIJiiiiEEENS1_10collective13CollectiveMmaINS1_34MainloopSm90TmaGmmaWarpSpecializedILi4ENS5_IJNS4_1CILi1EEENSA_ILi2EEESB_EEENS1_32KernelTmaWarpSpecializedPingpongEEENS5_IJNSA_ILi64EEENSA_ILi128EEESH_EEENS_10tfloat32_tENS5_IJlSB_lEEESJ_SK_NS4_8TiledMMAINS4_8MMA_AtomIJNS4_4SM904GMMA30MMA_64x128x8_F32TF32TF32_SS_TNILNSO_7ScaleInE1ELSQ_1EEEEEENS4_6LayoutINS5_IJSB_SB_SB_EEENS5_IJNSA_ILi0EEESV_SV_EEEEENS5_IJNS4_10UnderscoreESY_SY_EEEEENS4_23SM90_TMA_LOAD_MULTICASTENS4_14ComposedLayoutINS4_7SwizzleILi3ELi4ELi3EEENS4_18smem_ptr_flag_bitsILi32EEENST_INS5_IJNSA_ILi8EEENSA_ILi32EEEEEENS5_IJS18_SB_EEEEEEEvNS4_8identityENS4_13SM90_TMA_LOADES1C_vS1D_EENS_8epilogue10collective6detail29Sm90TmaWarpSpecializedAdapterINS1H_15DefaultEpilogueISJ_SK_SK_NS1G_6thread17LinearCombinationISJ_Li1EffLNS1L_9ScaleType4KindE0ELNS_15FloatRoundStyleE2ESJ_EENS1_15EpilogueDefaultEEEEEvvEEEEvNT_6ParamsE --------------------------
	.section	.text._ZN7cutlass13device_kernelINS_4gemm6kernel13GemmUniversalIN4cute5tupleIJiiiiEEENS1_10collective13CollectiveMmaINS1_34MainloopSm90TmaGmmaWarpSpecializedILi4ENS5_IJNS4_1CILi1EEENSA_ILi2EEESB_EEENS1_32KernelTmaWarpSpecializedPingpongEEENS5_IJNSA_ILi64EEENSA_ILi128EEESH_EEENS_10tfloat32_tENS5_IJlSB_lEEESJ_SK_NS4_8TiledMMAINS4_8MMA_AtomIJNS4_4SM904GMMA30MMA_64x128x8_F32TF32TF32_SS_TNILNSO_7ScaleInE1ELSQ_1EEEEEENS4_6LayoutINS5_IJSB_SB_SB_EEENS5_IJNSA_ILi0EEESV_SV_EEEEENS5_IJNS4_10UnderscoreESY_SY_EEEEENS4_23SM90_TMA_LOAD_MULTICASTENS4_14ComposedLayoutINS4_7SwizzleILi3ELi4ELi3EEENS4_18smem_ptr_flag_bitsILi32EEENST_INS5_IJNSA_ILi8EEENSA_ILi32EEEEEENS5_IJS18_SB_EEEEEEEvNS4_8identityENS4_13SM90_TMA_LOADES1C_vS1D_EENS_8epilogue10collective6detail29Sm90TmaWarpSpecializedAdapterINS1H_15DefaultEpilogueISJ_SK_SK_NS1G_6thread17LinearCombinationISJ_Li1EffLNS1L_9ScaleType4KindE0ELNS_15FloatRoundStyleE2ESJ_EENS1_15EpilogueDefaultEEEEEvvEEEEvNT_6ParamsE,"ax",@progbits
	.align	128
.text._ZN7cutlass13device_kernelINS_4gemm6kernel13GemmUniversalIN4cute5tupleIJiiiiEEENS1_10collective13CollectiveMmaINS1_34MainloopSm90TmaGmmaWarpSpecializedILi4ENS5_IJNS4_1CILi1EEENSA_ILi2EEESB_EEENS1_32KernelTmaWarpSpecializedPingpongEEENS5_IJNSA_ILi64EEENSA_ILi128EEESH_EEENS_10tfloat32_tENS5_IJlSB_lEEESJ_SK_NS4_8TiledMMAINS4_8MMA_AtomIJNS4_4SM904GMMA30MMA_64x128x8_F32TF32TF32_SS_TNILNSO_7ScaleInE1ELSQ_1EEEEEENS4_6LayoutINS5_IJSB_SB_SB_EEENS5_IJNSA_ILi0EEESV_SV_EEEEENS5_IJNS4_10UnderscoreESY_SY_EEEEENS4_23SM90_TMA_LOAD_MULTICASTENS4_14ComposedLayoutINS4_7SwizzleILi3ELi4ELi3EEENS4_18smem_ptr_flag_bitsILi32EEENST_INS5_IJNSA_ILi8EEENSA_ILi32EEEEEENS5_IJS18_SB_EEEEEEEvNS4_8identityENS4_13SM90_TMA_LOADES1C_vS1D_EENS_8epilogue10collective6detail29Sm90TmaWarpSpecializedAdapterINS1H_15DefaultEpilogueISJ_SK_SK_NS1G_6thread17LinearCombinationISJ_Li1EffLNS1L_9ScaleType4KindE0ELNS_15FloatRoundStyleE2ESJ_EENS1_15EpilogueDefaultEEEEEvvEEEEvNT_6ParamsE:
        .type           _ZN7cutlass13device_kernelINS_4gemm6kernel13GemmUniversalIN4cute5tupleIJiiiiEEENS1_10collective13CollectiveMmaINS1_34MainloopSm90TmaGmmaWarpSpecializedILi4ENS5_IJNS4_1CILi1EEENSA_ILi2EEESB_EEENS1_32KernelTmaWarpSpecializedPingpongEEENS5_IJNSA_ILi64EEENSA_ILi128EEESH_EEENS_10tfloat32_tENS5_IJlSB_lEEESJ_SK_NS4_8TiledMMAINS4_8MMA_AtomIJNS4_4SM904GMMA30MMA_64x128x8_F32TF32TF32_SS_TNILNSO_7ScaleInE1ELSQ_1EEEEEENS4_6LayoutINS5_IJSB_SB_SB_EEENS5_IJNSA_ILi0EEESV_SV_EEEEENS5_IJNS4_10UnderscoreESY_SY_EEEEENS4_23SM90_TMA_LOAD_MULTICASTENS4_14ComposedLayoutINS4_7SwizzleILi3ELi4ELi3EEENS4_18smem_ptr_flag_bitsILi32EEENST_INS5_IJNSA_ILi8EEENSA_ILi32EEEEEENS5_IJS18_SB_EEEEEEEvNS4_8identityENS4_13SM90_TMA_LOADES1C_vS1D_EENS_8epilogue10collective6detail29Sm90TmaWarpSpecializedAdapterINS1H_15DefaultEpilogueISJ_SK_SK_NS1G_6thread17LinearCombinationISJ_Li1EffLNS1L_9ScaleType4KindE0ELNS_15FloatRoundStyleE2ESJ_EENS1_15EpilogueDefaultEEEEEvvEEEEvNT_6ParamsE,@function
        .size           _ZN7cutlass13device_kernelINS_4gemm6kernel13GemmUniversalIN4cute5tupleIJiiiiEEENS1_10collective13CollectiveMmaINS1_34MainloopSm90TmaGmmaWarpSpecializedILi4ENS5_IJNS4_1CILi1EEENSA_ILi2EEESB_EEENS1_32KernelTmaWarpSpecializedPingpongEEENS5_IJNSA_ILi64EEENSA_ILi128EEESH_EEENS_10tfloat32_tENS5_IJlSB_lEEESJ_SK_NS4_8TiledMMAINS4_8MMA_AtomIJNS4_4SM904GMMA30MMA_64x128x8_F32TF32TF32_SS_TNILNSO_7ScaleInE1ELSQ_1EEEEEENS4_6LayoutINS5_IJSB_SB_SB_EEENS5_IJNSA_ILi0EEESV_SV_EEEEENS5_IJNS4_10UnderscoreESY_SY_EEEEENS4_23SM90_TMA_LOAD_MULTICASTENS4_14ComposedLayoutINS4_7SwizzleILi3ELi4ELi3EEENS4_18smem_ptr_flag_bitsILi32EEENST_INS5_IJNSA_ILi8EEENSA_ILi32EEEEEENS5_IJS18_SB_EEEEEEEvNS4_8identityENS4_13SM90_TMA_LOADES1C_vS1D_EENS_8epilogue10collective6detail29Sm90TmaWarpSpecializedAdapterINS1H_15DefaultEpilogueISJ_SK_SK_NS1G_6thread17LinearCombinationISJ_Li1EffLNS1L_9ScaleType4KindE0ELNS_15FloatRoundStyleE2ESJ_EENS1_15EpilogueDefaultEEEEEvvEEEEvNT_6ParamsE,(.L_x_200 - _ZN7cutlass13device_kernelINS_4gemm6kernel13GemmUniversalIN4cute5tupleIJiiiiEEENS1_10collective13CollectiveMmaINS1_34MainloopSm90TmaGmmaWarpSpecializedILi4ENS5_IJNS4_1CILi1EEENSA_ILi2EEESB_EEENS1_32KernelTmaWarpSpecializedPingpongEEENS5_IJNSA_ILi64EEENSA_ILi128EEESH_EEENS_10tfloat32_tENS5_IJlSB_lEEESJ_SK_NS4_8TiledMMAINS4_8MMA_AtomIJNS4_4SM904GMMA30MMA_64x128x8_F32TF32TF32_SS_TNILNSO_7ScaleInE1ELSQ_1EEEEEENS4_6LayoutINS5_IJSB_SB_SB_EEENS5_IJNSA_ILi0EEESV_SV_EEEEENS5_IJNS4_10UnderscoreESY_SY_EEEEENS4_23SM90_TMA_LOAD_MULTICASTENS4_14ComposedLayoutINS4_7SwizzleILi3ELi4ELi3EEENS4_18smem_ptr_flag_bitsILi32EEENST_INS5_IJNSA_ILi8EEENSA_ILi32EEEEEENS5_IJS18_SB_EEEEEEEvNS4_8identityENS4_13SM90_TMA_LOADES1C_vS1D_EENS_8epilogue10collective6detail29Sm90TmaWarpSpecializedAdapterINS1H_15DefaultEpilogueISJ_SK_SK_NS1G_6thread17LinearCombinationISJ_Li1EffLNS1L_9ScaleType4KindE0ELNS_15FloatRoundStyleE2ESJ_EENS1_15EpilogueDefaultEEEEEvvEEEEvNT_6ParamsE)
        .other          _ZN7cutlass13device_kernelINS_4gemm6kernel13GemmUniversalIN4cute5tupleIJiiiiEEENS1_10collective13CollectiveMmaINS1_34MainloopSm90TmaGmmaWarpSpecializedILi4ENS5_IJNS4_1CILi1EEENSA_ILi2EEESB_EEENS1_32KernelTmaWarpSpecializedPingpongEEENS5_IJNSA_ILi64EEENSA_ILi128EEESH_EEENS_10tfloat32_tENS5_IJlSB_lEEESJ_SK_NS4_8TiledMMAINS4_8MMA_AtomIJNS4_4SM904GMMA30MMA_64x128x8_F32TF32TF32_SS_TNILNSO_7ScaleInE1ELSQ_1EEEEEENS4_6LayoutINS5_IJSB_SB_SB_EEENS5_IJNSA_ILi0EEESV_SV_EEEEENS5_IJNS4_10UnderscoreESY_SY_EEEEENS4_23SM90_TMA_LOAD_MULTICASTENS4_14ComposedLayoutINS4_7SwizzleILi3ELi4ELi3EEENS4_18smem_ptr_flag_bitsILi32EEENST_INS5_IJNSA_ILi8EEENSA_ILi32EEEEEENS5_IJS18_SB_EEEEEEEvNS4_8identityENS4_13SM90_TMA_LOADES1C_vS1D_EENS_8epilogue10collective6detail29Sm90TmaWarpSpecializedAdapterINS1H_15DefaultEpilogueISJ_SK_SK_NS1G_6thread17LinearCombinationISJ_Li1EffLNS1L_9ScaleType4KindE0ELNS_15FloatRoundStyleE2ESJ_EENS1_15EpilogueDefaultEEEEEvvEEEEvNT_6ParamsE,@"STO_CUDA_ENTRY STV_DEFAULT"
_ZN7cutlass13device_kernelINS_4gemm6kernel13GemmUniversalIN4cute5tupleIJiiiiEEENS1_10collective13CollectiveMmaINS1_34MainloopSm90TmaGmmaWarpSpecializedILi4ENS5_IJNS4_1CILi1EEENSA_ILi2EEESB_EEENS1_32KernelTmaWarpSpecializedPingpongEEENS5_IJNSA_ILi64EEENSA_ILi128EEESH_EEENS_10tfloat32_tENS5_IJlSB_lEEESJ_SK_NS4_8TiledMMAINS4_8MMA_AtomIJNS4_4SM904GMMA30MMA_64x128x8_F32TF32TF32_SS_TNILNSO_7ScaleInE1ELSQ_1EEEEEENS4_6LayoutINS5_IJSB_SB_SB_EEENS5_IJNSA_ILi0EEESV_SV_EEEEENS5_IJNS4_10UnderscoreESY_SY_EEEEENS4_23SM90_TMA_LOAD_MULTICASTENS4_14ComposedLayoutINS4_7SwizzleILi3ELi4ELi3EEENS4_18smem_ptr_flag_bitsILi32EEENST_INS5_IJNSA_ILi8EEENSA_ILi32EEEEEENS5_IJS18_SB_EEEEEEEvNS4_8identityENS4_13SM90_TMA_LOADES1C_vS1D_EENS_8epilogue10collective6detail29Sm90TmaWarpSpecializedAdapterINS1H_15DefaultEpilogueISJ_SK_SK_NS1G_6thread17LinearCombinationISJ_Li1EffLNS1L_9ScaleType4KindE0ELNS_15FloatRoundStyleE2ESJ_EENS1_15EpilogueDefaultEEEEEvvEEEEvNT_6ParamsE:
[----:B------:R-:W0:Y:S01]  /*0000*/  LDC R1, c[0x0][0x28] ;  /* 0x00000a00ff017b82 */ /* 0x000e220000000800 */
[----:B------:R-:W1:Y:S01]  /*0010*/  S2R R3, SR_TID.X ;  /* 0x0000000000037919 */ /* 0x000e620000002100 */
[----:B------:R-:W-:Y:S01]  /*0020*/  ELECT P0, URZ, PT ;  /* 0x00000000003f782f */ /* 0x000fe20003800000 */
[----:B------:R-:W-:Y:S01]  /*0030*/  BSSY B0, `(.L_x_0) ;  /* 0x0000014000007945 */ /* 0x000fe20003800000 */
[--C-:B-1----:R-:W-:Y:S02]  /*0040*/  SHF.R.U32.HI R0, RZ, 0x5, R3.reuse ;  /* 0x00000005ff007819 */ /* 0x102fe40000011603 */
[----:B------:R-:W-:-:S03]  /*0050*/  SHF.R.U32.HI R5, RZ, 0x7, R3 ;  /* 0x00000007ff057819 */ /* 0x000fc60000011603 */
[----:B------:R-:W1:Y:S02]  /*0060*/  SHFL.IDX PT, R2, R0, RZ, 0x1f ;  /* 0x00001fff00027589 */ /* 0x000e6400000e0000 */
[----:B-1----:R-:W-:Y:S02]  /*0070*/  R2UR UR6, R2 ;  /* 0x00000000020672ca */ /* 0x002fe400000e0000 */
[----:B------:R1:W2:Y:S11]  /*0080*/  SHFL.IDX PT, R2, R5, RZ, 0x1f ;  /* 0x00001fff05027589 */ /* 0x0002b600000e0000 */
[----:B------:R-:W-:-:S02]  /*0090*/  USHF.R.S32.HI UR4, URZ, 0x1f, UR6 ;  /* 0x0000001f3f047899 */ /* 0x000fc40008011406 */
[----:B------:R-:W-:Y:S02]  /*00a0*/  ISETP.NE.OR P0, PT, RZ, UR6, !P0 ;  /* 0x00000006ff007c0c */ /* 0x000fe4000c705670 */
[----:B------:R-:W-:-:S04]  /*00b0*/  ULEA.HI UR4, UR4, UR6, URZ, 0x2 ;  /* 0x0000000604047291 */ /* 0x000fc8000f8f103f */
[----:B------:R-:W-:-:S04]  /*00c0*/  ULOP3.LUT UR4, UR4, 0xfffffffc, URZ, 0xc0, !UPT ;  /* 0xfffffffc04047892 */ /* 0x000fc8000f8ec03f */
[----:B------:R-:W-:-:S03]  /*00d0*/  UIADD3 UR6, UR6, -UR4, URZ ;  /* 0x8000000406067290 */ /* 0x000fc6000fffe03f */
[----:B012---:R-:W-:Y:S09]  /*00e0*/  @P0 BRA `(.L_x_1) ;  /* 0x0000000000200947 */ /* 0x007ff20003800000 */
[----:B------:R-:W-:Y:S02]  /*00f0*/  ULDC.64 UR4, c[0x0][0x198] ;  /* 0x0000660000047ab9 */ /* 0x000fe40000000a00 */
[----:B------:R-:W-:Y:S02]  /*0100*/  UIADD3 UR8, UP0, UR4, 0xf0, URZ ;  /* 0x000000f004087890 */ /* 0x000fe4000ff1e03f */
[----:B------:R-:W-:Y:S02]  /*0110*/  UIADD3 UR4, UP1, UR4, 0x1f0, URZ ;  /* 0x000001f004047890 */ /* 0x000fe4000ff3e03f */
[----:B------:R-:W-:Y:S02]  /*0120*/  UIADD3.X UR9, URZ, UR5, URZ, UP0, !UPT ;  /* 0x000000053f097290 */ /* 0x000fe400087fe43f */
[----:B------:R-:W-:-:S07]  /*0130*/  UIADD3.X UR5, URZ, UR5, URZ, UP1, !UPT ;  /* 0x000000053f057290 */ /* 0x000fce0008ffe43f */
[----:B------:R0:W-:Y:S02]  /*0140*/  UTMACCTL.PF [UR8] ;  /* 0x00000000080079b9 */ /* 0x0001e40008040000 */
[----:B------:R0:W-:Y:S02]  /*0150*/  UTMACCTL.PF [UR4] ;  /* 0x00000000040079b9 */ /* 0x0001e40008040000 */
[----:B0-----:R-:W-:Y:S01]  /*0160*/  NOP ;  /* 0x0000000000007918 */ /* 0x001fe20000000000 */
.L_x_1:
[----:B------:R-:W-:Y:S05]  /*0170*/  BSYNC B0 ;  /* 0x0000000000007941 */ /* 0x000fea0003800000 */
.L_x_0:
[----:B------:R-:W0:Y:S01]  /*0180*/  SHFL.IDX PT, R6, R0, RZ, 0x1f ;  /* 0x00001fff00067589 */ /* 0x000e2200000e0000 */
[----:B------:R-:W-:Y:S01]  /*0190*/  R2UR UR19, R2 ;  /* 0x00000000021372ca */ /* 0x000fe200000e0000 */
[----:B------:R-:W-:Y:S01]  /*01a0*/  UISETP.NE.AND UP0, UPT, UR6, 0x3, UPT ;  /* 0x000000030600788c */ /* 0x000fe2000bf05270 */
[----:B------:R-:W-:-:S03]  /*01b0*/  SHF.R.S32.HI R2, RZ, 0x1f, R3 ;  /* 0x0000001fff027819 */ /* 0x000fc60000011403 */
[----:B------:R-:W-:Y:S01]  /*01c0*/  UISETP.EQ.OR UP0, UPT, UR6, URZ, !UP0 ;  /* 0x0000003f0600728c */ /* 0x000fe2000c702670 */
[----:B------:R-:W-:-:S07]  /*01d0*/  LEA.HI R2, R2, R3, RZ, 0x7 ;  /* 0x0000000302027211 */ /* 0x000fce00078f38ff */
[----:B------:R-:W-:Y:S02]  /*01e0*/  UIADD3 UR14, UR19, -0x1, URZ ;  /* 0xffffffff130e7890 */ /* 0x000fe4000fffe03f */
[----:B------:R-:W-:Y:S02]  /*01f0*/  UISETP.EQ.AND UP0, UPT, UR19, URZ, UP0 ;  /* 0x0000003f1300728c */ /* 0x000fe40008702270 */
[----:B------:R-:W-:Y:S02]  /*0200*/  UISETP.GE.U32.AND UP1, UPT, UR14, 0x2, UPT ;  /* 0x000000020e00788c */ /* 0x000fe4000bf26070 */
[----:B------:R-:W-:Y:S01]  /*0210*/  USEL UR39, URZ, 0x1, !UP0 ;  /* 0x000000013f277887 */ /* 0x000fe2000c000000 */
[----:B0-----:R-:W-:-:S03]  /*0220*/  ISETP.NE.AND P0, PT, R6, RZ, PT ;  /* 0x000000ff0600720c */ /* 0x001fc60003f05270 */
[----:B------:R-:W-:-:S10]  /*0230*/  USEL UR39, UR39, 0x2, UP1 ;  /* 0x0000000227277887 */ /* 0x000fd40008800000 */
[----:B------:R-:W-:Y:S05]  /*0240*/  @P0 BRA `(.L_x_2) ;  /* 0x0000000000580947 */ /* 0x000fea0003800000 */
[----:B------:R-:W0:Y:S01]  /*0250*/  S2UR UR7, SR_CgaCtaId ;  /* 0x00000000000779c3 */ /* 0x000e220000008800 */
[----:B------:R-:W-:Y:S01]  /*0260*/  UMOV UR4, 0x400 ;  /* 0x0000040000047882 */ /* 0x000fe20000000000 */
[----:B------:R-:W-:Y:S01]  /*0270*/  UMOV UR5, 0x1 ;  /* 0x0000000100057882 */ /* 0x000fe20000000000 */
[----:B------:R-:W-:Y:S01]  /*0280*/  UMOV UR8, 0x2 ;  /* 0x0000000200087882 */ /* 0x000fe20000000000 */
[----:B------:R-:W-:Y:S01]  /*0290*/  ELECT P0, URZ, PT ;  /* 0x00000000003f782f */ /* 0x000fe20003800000 */
[----:B------:R-:W-:-:S04]  /*02a0*/  UIADD3 UR8, -UR8, 0x100000, URZ ;  /* 0x0010000008087890 */ /* 0x000fc8000fffe13f */
[----:B------:R-:W-:Y:S02]  /*02b0*/  USHF.L.U32 UR9, UR8, 0xb, URZ ;  /* 0x0000000b08097899 */ /* 0x000fe4000800063f */
[----:B------:R-:W-:Y:S02]  /*02c0*/  USHF.L.U32 UR8, UR8, 0x1, URZ ;  /* 0x0000000108087899 */ /* 0x000fe4000800063f */
[----:B0-----:R-:W-:Y:S02]  /*02d0*/  ULEA UR7, UR7, UR4, 0x18 ;  /* 0x0000000407077291 */ /* 0x001fe4000f8ec03f */
[----:B------:R-:W-:-:S04]  /*02e0*/  UIADD3 UR4, -UR5, 0x100000, URZ ;  /* 0x0010000005047890 */ /* 0x000fc8000fffe13f */
[----:B------:R-:W-:Y:S02]  /*02f0*/  USHF.L.U32 UR5, UR4, 0xb, URZ ;  /* 0x0000000b04057899 */ /* 0x000fe4000800063f */
[----:B------:R-:W-:Y:S01]  /*0300*/  USHF.L.U32 UR4, UR4, 0x1, URZ ;  /* 0x0000000104047899 */ /* 0x000fe2000800063f */
[----:B------:R-:W0:Y:S11]  /*0310*/  FENCE.VIEW.ASYNC.S ;  /* 0x00000000000073c6 */ /* 0x000e360000000000 */
[----:B0-----:R0:W1:Y:S01]  /*0320*/  SYNCS.EXCH.64 URZ, [UR7], UR4 ;  /* 0x00000004073f75b2 */ /* 0x0010620008000100 */
[----:B------:R0:W2:Y:S01]  /*0330*/  SYNCS.EXCH.64 URZ, [UR7+0x20], UR8 ;  /* 0x00002008073f75b2 */ /* 0x0000a20008000100 */
[----:B------:R0:W3:Y:S01]  /*0340*/  SYNCS.EXCH.64 URZ, [UR7+0x8], UR4 ;  /* 0x00000804073f75b2 */ /* 0x0000e20008000100 */
[----:B------:R0:W4:Y:S01]  /*0350*/  SYNCS.EXCH.64 URZ, [UR7+0x28], UR8 ;  /* 0x00002808073f75b2 */ /* 0x0001220008000100 */
[----:B------:R0:W0:Y:S01]  /*0360*/  SYNCS.EXCH.64 URZ, [UR7+0x10], UR4 ;  /* 0x00001004073f75b2 */ /* 0x0000220008000100 */
[----:B------:R0:W0:Y:S01]  /*0370*/  SYNCS.EXCH.64 URZ, [UR7+0x30], UR8 ;  /* 0x00003008073f75b2 */ /* 0x0000220008000100 */
[----:B------:R0:W0:Y:S01]  /*0380*/  SYNCS.EXCH.64 URZ, [UR7+0x18], UR4 ;  /* 0x00001804073f75b2 */ /* 0x0000220008000100 */
[----:B------:R0:W0:Y:S01]  /*0390*/  SYNCS.EXCH.64 URZ, [UR7+0x38], UR8 ;  /* 0x00003808073f75b2 */ /* 0x0000220008000100 */
[----:B------:R-:W-:Y:S01]  /*03a0*/  NOP ;  /* 0x0000000000007918 */ /* 0x000fe20000000000 */
.L_x_2:
[----:B------:R-:W5:Y:S01]  /*03b0*/  SHFL.IDX PT, R10, R0, RZ, 0x1f ;  /* 0x00001fff000a7589 */ /* 0x000f6200000e0000 */
[----:B------:R-:W1:Y:S01]  /*03c0*/  S2UR UR15, SR_CTAID.X ;  /* 0x00000000000f79c3 */ /* 0x000e620000002500 */
[----:B------:R-:W-:Y:S02]  /*03d0*/  ELECT P0, URZ, PT ;  /* 0x00000000003f782f */ /* 0x000fe40003800000 */
[----:B------:R-:W-:Y:S01]  /*03e0*/  SHF.R.S32.HI R11, RZ, 0x1f, R6 ;  /* 0x0000001fff0b7819 */ /* 0x000fe20000011406 */
[----:B------:R1:W2:Y:S01]  /*03f0*/  SHFL.IDX PT, R8, R0, RZ, 0x1f ;  /* 0x00001fff00087589 */ /* 0x0002a200000e0000 */
[----:B------:R-:W-:Y:S02]  /*0400*/  ELECT P1, URZ, PT ;  /* 0x00000000003f782f */ /* 0x000fe40003820000 */
[----:B------:R-:W-:Y:S01]  /*0410*/  LOP3.LUT R2, R2, 0xffffff80, RZ, 0xc0, !PT ;  /* 0xffffff8002027812 */ /* 0x000fe200078ec0ff */
[----:B0-----:R-:W-:Y:S01]  /*0420*/  ULDC UR4, c[0x0][0x150] ;  /* 0x0000540000047ab9 */ /* 0x001fe20000000800 */
[----:B------:R-:W-:Y:S01]  /*0430*/  LEA.HI R11, R11, R6, RZ, 0x2 ;  /* 0x000000060b0b7211 */ /* 0x000fe200078f10ff */
[----:B------:R-:W0:Y:S01]  /*0440*/  S2UR UR8, SR_CTAID.Y ;  /* 0x00000000000879c3 */ /* 0x000e220000002600 */
[----:B------:R-:W-:Y:S01]  /*0450*/  NOP ;  /* 0x0000000000007918 */ /* 0x000fe20000000000 */
[----:B------:R-:W-:Y:S01]  /*0460*/  IMAD.IADD R4, R3, 0x1, -R2 ;  /* 0x0000000103047824 */ /* 0x000fe200078e0a02 */
[----:B------:R-:W-:Y:S01]  /*0470*/  LOP3.LUT R11, R11, 0x3ffffffc, RZ, 0xc0, !PT ;  /* 0x3ffffffc0b0b7812 */ /* 0x000fe200078ec0ff */
[----:B------:R-:W-:Y:S01]  /*0480*/  NOP ;  /* 0x0000000000007918 */ /* 0x000fe20000000000 */
[----:B------:R-:W-:Y:S01]  /*0490*/  ULDC UR17, c[0x0][0x148] ;  /* 0x0000520000117ab9 */ /* 0x000fe20000000800 */
[----:B------:R-:W-:Y:S01]  /*04a0*/  UMOV UR20, 0x80 ;  /* 0x0000008000147882 */ /* 0x000fe20000000000 */
[----:B------:R-:W-:Y:S01]  /*04b0*/  SHF.R.S32.HI R9, RZ, 0x1f, R4 ;  /* 0x0000001fff097819 */ /* 0x000fe20000011404 */
[----:B------:R-:W-:Y:S01]  /*04c0*/  IMAD.IADD R11, R6, 0x1, -R11 ;  /* 0x00000001060b7824 */ /* 0x000fe200078e0a0b */
[----:B------:R-:W-:Y:S01]  /*04d0*/  ULDC UR12, c[0x0][0x144] ;  /* 0x00005100000c7ab9 */ /* 0x000fe20000000800 */
[----:B------:R-:W3:Y:S01]  /*04e0*/  SHFL.IDX PT, R5, R5, RZ, 0x1f ;  /* 0x00001fff05057589 */ /* 0x000ee200000e0000 */
[----:B------:R-:W-:-:S02]  /*04f0*/  LEA.HI R2, R9, R4, RZ, 0x3 ;  /* 0x0000000409027211 */ /* 0x000fc400078f18ff */
[----:B------:R-:W-:Y:S02]  /*0500*/  ISETP.NE.AND P3, PT, RZ, UR19, PT ;  /* 0x00000013ff007c0c */ /* 0x000fe4000bf65270 */
[----:B-----5:R-:W-:Y:S02]  /*0510*/  ISETP.NE.OR P0, PT, R10, RZ, !P0 ;  /* 0x000000ff0a00720c */ /* 0x020fe40004705670 */
[----:B-1----:R-:W-:Y:S02]  /*0520*/  I2FP.F32.U32 R0, UR15 ;  /* 0x0000000f00007c45 */ /* 0x002fe40008201000 */
[----:B--2---:R-:W-:Y:S02]  /*0530*/  ISETP.NE.OR P1, PT, R8, RZ, !P1 ;  /* 0x000000ff0800720c */ /* 0x004fe40004f25670 */
[----:B------:R-:W-:Y:S01]  /*0540*/  SHF.R.S32.HI R7, RZ, 0x3, R2 ;  /* 0x00000003ff077819 */ /* 0x000fe20000011402 */
[----:B------:R-:W-:Y:S01]  /*0550*/  FMUL R0, R0, UR4 ;  /* 0x0000000400007c20 */ /* 0x000fe20008400000 */
[----:B------:R-:W-:Y:S01]  /*0560*/  ULDC UR4, c[0x0][0x154] ;  /* 0x0000550000047ab9 */ /* 0x000fe20000000800 */
[----:B0-----:R-:W-:-:S02]  /*0570*/  I2FP.F32.U32 R6, UR8 ;  /* 0x0000000800067c45 */ /* 0x001fc40008201000 */
[----:B------:R-:W-:Y:S02]  /*0580*/  SHF.R.S32.HI R2, RZ, 0x1f, R2 ;  /* 0x0000001fff027819 */ /* 0x000fe40000011402 */
[----:B------:R-:W-:Y:S01]  /*0590*/  VOTEU.ALL UP2, P0 ;  /* 0x00000000003f7886 */ /* 0x000fe20000040000 */
[----:B------:R-:W-:Y:S01]  /*05a0*/  FMUL R6, R6, UR4 ;  /* 0x0000000406067c20 */ /* 0x000fe20008400000 */
[----:B------:R-:W0:Y:S01]  /*05b0*/  F2I.U32.TRUNC.NTZ R0, R0 ;  /* 0x0000000000007305 */ /* 0x000e22000020f000 */
[----:B------:R-:W-:Y:S01]  /*05c0*/  LEA.HI R2, R2, R7, RZ, 0x2 ;  /* 0x0000000702027211 */ /* 0x000fe200078f10ff */
[----:B------:R-:W-:Y:S01]  /*05d0*/  VOTEU.ALL UP3, P1 ;  /* 0x00000000003f7886 */ /* 0x000fe20000860000 */
[----:B------:R-:W1:Y:S01]  /*05e0*/  @!UP2 S2UR UR11, SR_CgaCtaId ;  /* 0x00000000000ba9c3 */ /* 0x000e620000008800 */
[----:B------:R-:W-:Y:S01]  /*05f0*/  UMOV UR4, 0x20 ;  /* 0x0000002000047882 */ /* 0x000fe20000000000 */
[----:B------:R-:W-:Y:S01]  /*0600*/  LOP3.LUT R2, R2, 0xfffffffc, RZ, 0xc0, !PT ;  /* 0xfffffffc02027812 */ /* 0x000fe200078ec0ff */
[----:B------:R-:W-:Y:S01]  /*0610*/  @!UP2 UMOV UR10, 0x400 ;  /* 0x00000400000aa882 */ /* 0x000fe20000000000 */
[----:B------:R-:W-:-:S04]  /*0620*/  @!UP2 UIADD3 UR4, -UR4, 0x100000, URZ ;  /* 0x001000000404a890 */ /* 0x000fc8000fffe13f */
[----:B------:R-:W-:Y:S02]  /*0630*/  @!UP2 USHF.L.U32 UR5, UR4, 0xb, URZ ;  /* 0x0000000b0405a899 */ /* 0x000fe4000800063f */
[----:B------:R-:W-:Y:S01]  /*0640*/  @!UP2 USHF.L.U32 UR4, UR4, 0x1, URZ ;  /* 0x000000010404a899 */ /* 0x000fe2000800063f */
[----:B------:R-:W2:Y:S01]  /*0650*/  F2I.U32.TRUNC.NTZ R6, R6 ;  /* 0x0000000600067305 */ /* 0x000ea2000020f000 */
[----:B------:R-:W-:Y:S01]  /*0660*/  VOTEU.ALL UP0, P0 ;  /* 0x00000000003f7886 */ /* 0x000fe20000000000 */
[----:B------:R-:W-:Y:S01]  /*0670*/  IMAD.IADD R2, R7, 0x1, -R2 ;  /* 0x0000000107027824 */ /* 0x000fe200078e0a02 */
[----:B------:R-:W5:Y:S01]  /*0680*/  @!UP3 S2UR UR18, SR_CgaCtaId ;  /* 0x000000000012b9c3 */ /* 0x000f620000008800 */
[----:B------:R-:W-:Y:S01]  /*0690*/  VOTEU.ALL UP1, P0 ;  /* 0x00000000003f7886 */ /* 0x000fe20000020000 */
[----:B------:R-:W-:Y:S01]  /*06a0*/  @!UP3 UMOV UR16, 0x400 ;  /* 0x000004000010b882 */ /* 0x000fe20000000000 */
[----:B------:R-:W-:Y:S01]  /*06b0*/  IMAD R2, R11, 0x4, R2 ;  /* 0x000000040b027824 */ /* 0x000fe200078e0202 */
[----:B0-----:R-:W-:Y:S01]  /*06c0*/  R2UR UR7, R0 ;  /* 0x00000000000772ca */ /* 0x001fe200000e0000 */
[----:B------:R-:W-:Y:S01]  /*06d0*/  VOTEU.ALL UP4, P1 ;  /* 0x00000000003f7886 */ /* 0x000fe20000880000 */
[----:B------:R-:W-:Y:S01]  /*06e0*/  VOTEU.ALL UP5, P1 ;  /* 0x00000000003f7886 */ /* 0x000fe200008a0000 */
[----:B------:R-:W-:Y:S01]  /*06f0*/  IMAD.SHL.U32 R7, R2, 0x4, RZ ;  /* 0x0000000402077824 */ /* 0x000fe200078e00ff */
[----:B------:R-:W0:Y:S01]  /*0700*/  LDC R0, c[0x0][0x140] ;  /* 0x00005000ff007b82 */ /* 0x000e220000000800 */
[----:B------:R-:W-:-:S02]  /*0710*/  LOP3.LUT P0, RZ, R4, 0x7, RZ, 0xc0, !PT ;  /* 0x0000000704ff7812 */ /* 0x000fc4000780c0ff */
[----:B--2---:R-:W-:Y:S02]  /*0720*/  R2UR UR9, R6 ;  /* 0x00000000060972ca */ /* 0x004fe400000e0000 */
[----:B------:R-:W-:Y:S01]  /*0730*/  LOP3.LUT R22, R2, 0xc, R7, 0x78, !PT ;  /* 0x0000000c02167812 */ /* 0x000fe200078e7807 */
[----:B-1----:R-:W-:Y:S02]  /*0740*/  @!UP2 ULEA UR13, UR11, UR10, 0x18 ;  /* 0x0000000a0b0da291 */ /* 0x002fe4000f8ec03f */
[----:B------:R-:W-:-:S04]  /*0750*/  @!UP3 UIADD3 UR10, -UR20, 0x100000, URZ ;  /* 0x00100000140ab890 */ /* 0x000fc8000fffe13f */
[----:B------:R-:W-:Y:S02]  /*0760*/  @!UP3 USHF.L.U32 UR11, UR10, 0xb, URZ ;  /* 0x0000000b0a0bb899 */ /* 0x000fe4000800063f */
[----:B------:R-:W-:Y:S01]  /*0770*/  @!UP3 USHF.L.U32 UR10, UR10, 0x1, URZ ;  /* 0x000000010a0ab899 */ /* 0x000fe2000800063f */
[----:B------:R-:W-:Y:S01]  /*0780*/  ISETP.LT.U32.AND P0, PT, R22, 0x2, !P0 ;  /* 0x000000021600780c */ /* 0x000fe20004701070 */
[----:B------:R-:W-:Y:S01]  /*0790*/  UIADD3 UR7, -UR7, URZ, URZ ;  /* 0x0000003f07077290 */ /* 0x000fe2000fffe13f */
[----:B------:R-:W-:Y:S01]  /*07a0*/  VOTEU.ALL UP2, P1 ;  /* 0x00000000003f7886 */ /* 0x000fe20000840000 */
[----:B-----5:R-:W-:Y:S02]  /*07b0*/  @!UP3 ULEA UR16, UR18, UR16, 0x18 ;  /* 0x000000101210b291 */ /* 0x020fe4000f8ec03f */
[----:B------:R-:W-:Y:S01]  /*07c0*/  UIADD3 UR9, -UR9, URZ, URZ ;  /* 0x0000003f09097290 */ /* 0x000fe2000fffe13f */
[----:B------:R-:W1:Y:S02]  /*07d0*/  FENCE.VIEW.ASYNC.S ;  /* 0x00000000000073c6 */ /* 0x000e640000000000 */
[----:B-1----:R-:W1:Y:S01]  /*07e0*/  @!UP0 SYNCS.EXCH.64 URZ, [UR13+0x70], UR4 ;  /* 0x000070040d3f85b2 */ /* 0x002e620008000100 */
[----:B------:R-:W-:Y:S01]  /*07f0*/  UIMAD UR7, UR12, UR7, UR15 ;  /* 0x000000070c0772a4 */ /* 0x000fe2000f8e020f */
[----:B------:R-:W-:Y:S01]  /*0800*/  VOTEU.ALL UP3, P1 ;  /* 0x00000000003f7886 */ /* 0x000fe20000860000 */
[----:B0-----:R-:W-:Y:S01]  /*0810*/  ISETP.EQ.U32.AND P2, PT, R0, 0x1, PT ;  /* 0x000000010000780c */ /* 0x001fe20003f42070 */
[----:B------:R0:W2:Y:S01]  /*0820*/  @!UP1 SYNCS.EXCH.64 URZ, [UR13+0x78], UR4 ;  /* 0x000078040d3f95b2 */ /* 0x0000a20008000100 */
[----:B------:R-:W-:Y:S01]  /*0830*/  NOP ;  /* 0x0000000000007918 */ /* 0x000fe20000000000 */
[----:B0-----:R-:W-:Y:S01]  /*0840*/  UIMAD UR4, UR17, UR9, UR8 ;  /* 0x00000009110472a4 */ /* 0x001fe2000f8e0208 */
[----:B------:R0:W0:Y:S05]  /*0850*/  @!UP2 SYNCS.EXCH.64 URZ, [UR16+0x50], UR10 ;  /* 0x0000500a103fa5b2 */ /* 0x00002a0008000100 */
[----:B------:R-:W-:-:S04]  /*0860*/  ISETP.NE.AND P1, PT, R22, UR4, PT ;  /* 0x0000000416007c0c */ /* 0x000fc8000bf25270 */
[----:B------:R-:W-:-:S04]  /*0870*/  ISETP.EQ.OR P1, PT, RZ, UR7, !P1 ;  /* 0x00000007ff007c0c */ /* 0x000fc8000cf22670 */
[----:B------:R-:W-:-:S04]  /*0880*/  PLOP3.LUT P0, PT, P0, P1, PT, 0x80, 0x0 ;  /* 0x000000000000781c */ /* 0x000fc80000703070 */
[----:B------:R-:W-:Y:S01]  /*0890*/  P2R R99, PR, RZ, 0x1 ;  /* 0x00000001ff637803 */ /* 0x000fe20000000000 */
[----:B------:R0:W0:Y:S01]  /*08a0*/  @!UP3 SYNCS.EXCH.64 URZ, [UR16+0x58], UR10 ;  /* 0x0000580a103fb5b2 */ /* 0x0000220008000100 */
[----:B------:R0:W0:Y:S01]  /*08b0*/  @!UP4 SYNCS.EXCH.64 URZ, [UR16+0x60], UR10 ;  /* 0x0000600a103fc5b2 */ /* 0x0000220008000100 */
[----:B------:R0:W0:Y:S01]  /*08c0*/  @!UP5 SYNCS.EXCH.64 URZ, [UR16+0x68], UR10 ;  /* 0x0000680a103fd5b2 */ /* 0x0000220008000100 */
[----:B------:R-:W-:Y:S01]  /*08d0*/  NOP ;  /* 0x0000000000007918 */ /* 0x000fe20000000000 */
[----:B-123--:R-:W-:Y:S05]  /*08e0*/  @!P2 BRA `(.L_x_3) ;  /* 0x000000000008a947 */ /* 0x00efea0003800000 */
[----:B0---4-:R-:W-:Y:S01]  /*08f0*/  UCGABAR_ARV ;  /* 0x00000000000079c7 */ /* 0x011fe20008000000 */
[----:B------:R-:W-:Y:S05]  /*0900*/  BRA `(.L_x_4) ;  /* 0x0000000000047947 */ /* 0x000fea0003800000 */
.L_x_3:
[----:B0---4-:R-:W-:Y:S01]  /*0910*/  NOP ;  /* 0x0000000000007918 */ /* 0x011fe20000000000 */
.L_x_4:
[----:B------:R-:W-:Y:S01]  /*0920*/  ULDC.64 UR4, c[0x0][0x598] ;  /* 0x0001660000047ab9 */ /* 0x000fe20000000a00 */
[----:B------:R-:W-:Y:S01]  /*0930*/  ULDC.64 UR52, c[0x0][0x208] ;  /* 0x0000820000347ab9 */ /* 0x000fe20000000a00 */
[----:B------:R-:W-:-:S04]  /*0940*/  ISETP.NE.U32.AND P0, PT, RZ, UR4, PT ;  /* 0x00000004ff007c0c */ /* 0x000fc8000bf05070 */
[----:B------:R-:W-:-:S13]  /*0950*/  ISETP.NE.AND.EX P0, PT, RZ, UR5, PT, P0 ;  /* 0x00000005ff007c0c */ /* 0x000fda000bf05300 */
[----:B------:R-:W-:Y:S05]  /*0960*/  @!P0 BRA `(.L_x_5) ;  /* 0x00000000001c8947 */ /* 0x000fea0003800000 */
[----:B------:R-:W0:Y:S02]  /*0970*/  LDC.64 R6, c[0x0][0x598] ;  /* 0x00016600ff067b82 */ /* 0x000e240000000a00 */
[----:B0-----:R-:W2:Y:S02]  /*0980*/  LDG.E.64 R6, desc[UR52][R6.64] ;  /* 0x0000003406067981 */ /* 0x001ea4000c1e1b00 */
[----:B--2---:R-:W-:-:S04]  /*0990*/  ISETP.NE.U32.AND P0, PT, R6, RZ, PT ;  /* 0x000000ff0600720c */ /* 0x004fc80003f05070 */
[----:B------:R-:W-:-:S13]  /*09a0*/  ISETP.NE.AND.EX P0, PT, R7, RZ, PT, P0 ;  /* 0x000000ff0700720c */ /* 0x000fda0003f05300 */
[----:B------:R-:W-:Y:S05]  /*09b0*/  @!P0 BRA `(.L_x_5) ;  /* 0x0000000000088947 */ /* 0x000fea0003800000 */
[----:B------:R0:W5:Y:S01]  /*09c0*/  LD.E R23, desc[UR52][R6.64] ;  /* 0x0000003406177980 */ /* 0x000162000c101900 */
[----:B------:R-:W-:Y:S05]  /*09d0*/  BRA `(.L_x_6) ;  /* 0x0000000000247947 */ /* 0x000fea0003800000 */
.L_x_5:
[----:B------:R-:W-:Y:S02]  /*09e0*/  ULDC.64 UR4, c[0x0][0x588] ;  /* 0x0001620000047ab9 */ /* 0x000fe40000000a00 */
[----:B------:R-:W-:-:S04]  /*09f0*/  ISETP.NE.U32.AND P0, PT, RZ, UR4, PT ;  /* 0x00000004ff007c0c */ /* 0x000fc8000bf05070 */
[----:B------:R-:W-:-:S13]  /*0a00*/  ISETP.NE.AND.EX P0, PT, RZ, UR5, PT, P0 ;  /* 0x00000005ff007c0c */ /* 0x000fda000bf05300 */
[----:B------:R-:W-:Y:S05]  /*0a10*/  @!P0 BRA `(.L_x_7) ;  /* 0x00000000000c8947 */ /* 0x000fea0003800000 */
[----:B------:R-:W0:Y:S02]  /*0a20*/  LDC.64 R6, c[0x0][0x588] ;  /* 0x00016200ff067b82 */ /* 0x000e240000000a00 */
[----:B0-----:R1:W5:Y:S01]  /*0a30*/  LDG.E R23, desc[UR52][R6.64] ;  /* 0x0000003406177981 */ /* 0x001362000c1e1900 */
[----:B------:R-:W-:Y:S05]  /*0a40*/  BRA `(.L_x_6) ;  /* 0x0000000000087947 */ /* 0x000fea0003800000 */
.L_x_7:
[----:B------:R-:W-:Y:S02]  /*0a50*/  ULDC UR4, c[0x0][0x580] ;  /* 0x0001600000047ab9 */ /* 0x000fe40000000800 */
[----:B------:R-:W-:-:S07]  /*0a60*/  IMAD.U32 R23, RZ, RZ, UR4 ;  /* 0x00000004ff177e24 */ /* 0x000fce000f8e00ff */
.L_x_6:
[----:B------:R-:W-:Y:S02]  /*0a70*/  ULDC.64 UR4, c[0x0][0x5a0] ;  /* 0x0001680000047ab9 */ /* 0x000fe40000000a00 */
[----:B------:R-:W-:-:S04]  /*0a80*/  ISETP.NE.U32.AND P0, PT, RZ, UR4, PT ;  /* 0x00000004ff007c0c */ /* 0x000fc8000bf05070 */
[----:B------:R-:W-:-:S13]  /*0a90*/  ISETP.NE.AND.EX P0, PT, RZ, UR5, PT, P0 ;  /* 0x00000005ff007c0c */ /* 0x000fda000bf05300 */
[----:B------:R-:W-:Y:S05]  /*0aa0*/  @!P0 BRA `(.L_x_8) ;  /* 0x00000000001c8947 */ /* 0x000fea0003800000 */
[----:B01----:R-:W0:Y:S02]  /*0ab0*/  LDC.64 R6, c[0x0][0x5a0] ;  /* 0x00016800ff067b82 */ /* 0x003e240000000a00 */
[----:B0-----:R-:W2:Y:S02]  /*0ac0*/  LDG.E.64 R6, desc[UR52][R6.64] ;  /* 0x0000003406067981 */ /* 0x001ea4000c1e1b00 */
[----:B--2---:R-:W-:-:S04]  /*0ad0*/  ISETP.NE.U32.AND P0, PT, R6, RZ, PT ;  /* 0x000000ff0600720c */ /* 0x004fc80003f05070 */
[----:B------:R-:W-:-:S13]  /*0ae0*/  ISETP.NE.AND.EX P0, PT, R7, RZ, PT, P0 ;  /* 0x000000ff0700720c */ /* 0x000fda0003f05300 */
[----:B------:R-:W-:Y:S05]  /*0af0*/  @!P0 BRA `(.L_x_8) ;  /* 0x0000000000088947 */ /* 0x000fea0003800000 */
[----:B------:R0:W5:Y:S01]  /*0b00*/  LD.E R88, desc[UR52][R6.64] ;  /* 0x0000003406587980 */ /* 0x000162000c101900 */
[----:B------:R-:W-:Y:S05]  /*0b10*/  BRA `(.L_x_9) ;  /* 0x0000000000247947 */ /* 0x000fea0003800000 */
.L_x_8:
[----:B------:R-:W-:Y:S02]  /*0b20*/  ULDC.64 UR4, c[0x0][0x590] ;  /* 0x0001640000047ab9 */ /* 0x000fe40000000a00 */
[----:B------:R-:W-:-:S04]  /*0b30*/  ISETP.NE.U32.AND P0, PT, RZ, UR4, PT ;  /* 0x00000004ff007c0c */ /* 0x000fc8000bf05070 */
[----:B------:R-:W-:-:S13]  /*0b40*/  ISETP.NE.AND.EX P0, PT, RZ, UR5, PT, P0 ;  /* 0x00000005ff007c0c */ /* 0x000fda000bf05300 */
[----:B------:R-:W-:Y:S05]  /*0b50*/  @!P0 BRA `(.L_x_10) ;  /* 0x00000000000c8947 */ /* 0x000fea0003800000 */
[----:B------:R-:W2:Y:S02]  /*0b60*/  LDC.64 R88, c[0x0][0x590] ;  /* 0x00016400ff587b82 */ /* 0x000ea40000000a00 */
[----:B--2---:R2:W5:Y:S01]  /*0b70*/  LDG.E R88, desc[UR52][R88.64] ;  /* 0x0000003458587981 */ /* 0x004562000c1e1900 */
[----:B------:R-:W-:Y:S05]  /*0b80*/  BRA `(.L_x_9) ;  /* 0x0000000000087947 */ /* 0x000fea0003800000 */
.L_x_10:
[----:B------:R-:W-:Y:S02]  /*0b90*/  ULDC UR4, c[0x0][0x584] ;  /* 0x0001610000047ab9 */ /* 0x000fe40000000800 */
[----:B------:R-:W-:-:S07]  /*0ba0*/  IMAD.U32 R88, RZ, RZ, UR4 ;  /* 0x00000004ff587e24 */ /* 0x000fce000f8e00ff */
.L_x_9:
[----:B------:R-:W-:Y:S01]  /*0bb0*/  ULDC UR4, c[0x0][0x65c] ;  /* 0x0001970000047ab9 */ /* 0x000fe20000000800 */
[----:B01----:R-:W0:Y:S01]  /*0bc0*/  LDC.64 R6, c[0x0][0x650] ;  /* 0x00019400ff067b82 */ /* 0x003e220000000a00 */
[----:B------:R-:W-:Y:S01]  /*0bd0*/  UISETP.NE.AND UP2, UPT, UR4, 0x1, UPT ;  /* 0x000000010400788c */ /* 0x000fe2000bf45270 */
[----:B------:R-:W-:Y:S01]  /*0be0*/  IMAD.MOV.U32 R18, RZ, RZ, -0x1 ;  /* 0xffffffffff127424 */ /* 0x000fe200078e00ff */
[----:B------:R-:W-:Y:S01]  /*0bf0*/  UISETP.NE.AND UP0, UPT, UR19, 0x2, UPT ;  /* 0x000000021300788c */ /* 0x000fe2000bf05270 */
[----:B------:R-:W-:Y:S01]  /*0c00*/  IMAD.MOV.U32 R2, RZ, RZ, -0x1 ;  /* 0xffffffffff027424 */ /* 0x000fe200078e00ff */
[----:B------:R-:W-:Y:S01]  /*0c10*/  UP2UR UR45, UPR, URZ, 0x4 ;  /* 0x000000043f2d7883 */ /* 0x000fe20008000000 */
[----:B------:R-:W-:-:S06]  /*0c20*/  IMAD.MOV.U32 R19, RZ, RZ, -0x1 ;  /* 0xffffffffff137424 */ /* 0x000fcc00078e00ff */
[----:B------:R-:W-:Y:S01]  /*0c30*/  @UP2 ULDC UR12, c[0x0][0x10] ;  /* 0x00000400000c2ab9 */ /* 0x000fe20000000800 */
[----:B------:R-:W-:Y:S01]  /*0c40*/  @UP2 UMOV UR4, UR8 ;  /* 0x0000000800042c82 */ /* 0x000fe20008000000 */
[----:B------:R-:W-:Y:S01]  /*0c50*/  @UP2 UMOV UR5, URZ ;  /* 0x0000003f00052c82 */ /* 0x000fe20008000000 */
[----:B------:R-:W-:Y:S01]  /*0c60*/  @!UP2 ULDC UR16, c[0x0][0xc] ;  /* 0x000003000010aab9 */ /* 0x000fe20000000800 */
[----:B------:R-:W-:Y:S01]  /*0c70*/  @UP2 UIMAD.WIDE.U32 UR12, UR15, UR12, UR4 ;  /* 0x0000000c0f0c22a5 */ /* 0x000fe2000f8e0004 */
[----:B------:R-:W-:Y:S02]  /*0c80*/  ULDC UR10, c[0x0][0xc] ;  /* 0x00000300000a7ab9 */ /* 0x000fe40000000800 */
[----:B------:R-:W-:Y:S01]  /*0c90*/  @UP2 UMOV UR4, URZ ;  /* 0x0000003f00042c82 */ /* 0x000fe20008000000 */
[----:B------:R-:W-:Y:S01]  /*0ca0*/  UMOV UR5, URZ ;  /* 0x0000003f00057c82 */ /* 0x000fe20008000000 */
[----:B------:R-:W-:Y:S01]  /*0cb0*/  @UP2 UIADD3 UR18, UR13, UR4, URZ ;  /* 0x000000040d122290 */ /* 0x000fe2000fffe03f */
[----:B------:R-:W-:-:S02]  /*0cc0*/  ULDC UR11, c[0x0][0x10] ;  /* 0x00000400000b7ab9 */ /* 0x000fc40000000800 */
[----:B------:R-:W-:Y:S01]  /*0cd0*/  UMOV UR4, UR15 ;  /* 0x0000000f00047c82 */ /* 0x000fe20008000000 */
[----:B------:R-:W-:Y:S02]  /*0ce0*/  UIMAD.WIDE.U32 UR10, UR10, UR11, URZ ;  /* 0x0000000b0a0a72a5 */ /* 0x000fe4000f8e003f */
[----:B------:R-:W-:Y:S01]  /*0cf0*/  @!UP2 UIMAD.WIDE.U32 UR4, UR8, UR16, UR4 ;  /* 0x000000100804a2a5 */ /* 0x000fe2000f8e0004 */
[----:B------:R-:W-:Y:S02]  /*0d00*/  ULDC UR13, c[0x0][0x14] ;  /* 0x00000500000d7ab9 */ /* 0x000fe40000000800 */
[----:B------:R-:W-:Y:S02]  /*0d10*/  UIMAD.WIDE.U32 UR54, UR10, UR13, URZ ;  /* 0x0000000d0a3672a5 */ /* 0x000fe4000f8e003f */
[----:B------:R-:W-:Y:S02]  /*0d20*/  UIMAD UR37, UR11, UR13, URZ ;  /* 0x0000000d0b2572a4 */ /* 0x000fe4000f8e023f */
[----:B------:R-:W-:Y:S01]  /*0d30*/  @!UP2 UMOV UR12, UR4 ;  /* 0x00000004000cac82 */ /* 0x000fe20008000000 */
[----:B------:R-:W-:Y:S01]  /*0d40*/  @!UP2 UMOV UR18, UR5 ;  /* 0x000000050012ac82 */ /* 0x000fe20008000000 */
[----:B------:R-:W-:-:S02]  /*0d50*/  UIADD3 UR37, UR55, UR37, URZ ;  /* 0x0000002537257290 */ /* 0x000fc4000fffe03f */
[----:B------:R-:W-:-:S04]  /*0d60*/  UIADD3 UR4, UP1, UR12, UR54, URZ ;  /* 0x000000360c047290 */ /* 0x000fc8000ff3e03f */
[----:B------:R-:W-:Y:S02]  /*0d70*/  UIADD3.X UR5, UR18, UR37, URZ, UP1, !UPT ;  /* 0x0000002512057290 */ /* 0x000fe40008ffe43f */
[----:B------:R-:W-:Y:S02]  /*0d80*/  USEL UR4, UR4, UR12, !UP0 ;  /* 0x0000000c04047287 */ /* 0x000fe4000c000000 */
[----:B------:R-:W-:-:S04]  /*0d90*/  USEL UR5, UR5, UR18, !UP0 ;  /* 0x0000001205057287 */ /* 0x000fc8000c000000 */
[----:B0-----:R-:W-:Y:S01]  /*0da0*/  ISETP.LE.U32.AND P0, PT, R6, UR4, PT ;  /* 0x0000000406007c0c */ /* 0x001fe2000bf03070 */
[----:B------:R-:W-:Y:S02]  /*0db0*/  IMAD.U32 R16, RZ, RZ, UR4 ;  /* 0x00000004ff107e24 */ /* 0x000fe4000f8e00ff */
[----:B------:R-:W-:Y:S02]  /*0dc0*/  IMAD.U32 R0, RZ, RZ, UR5 ;  /* 0x00000005ff007e24 */ /* 0x000fe4000f8e00ff */
[----:B------:R-:W-:-:S03]  /*0dd0*/  IMAD.U32 R17, RZ, RZ, UR5 ;  /* 0x00000005ff117e24 */ /* 0x000fc6000f8e00ff */
[----:B------:R-:W-:Y:S02]  /*0de0*/  ISETP.GE.U32.AND.EX P0, PT, R0, R7, PT, P0 ;  /* 0x000000070000720c */ /* 0x000fe40003f06100 */
[----:B------:R-:W-:-:S11]  /*0df0*/  PRMT R0, RZ, 0x7610, R0 ;  /* 0x00007610ff007816 */ /* 0x000fd60000000000 */
[----:B------:R-:W-:Y:S05]  /*0e00*/  @P0 BRA `(.L_x_11) ;  /* 0x0000000400500947 */ /* 0x000fea0003800000 */
[----:B------:R-:W-:Y:S01]  /*0e10*/  ULDC.64 UR18, c[0x0][0x628] ;  /* 0x00018a0000127ab9 */ /* 0x000fe20000000a00 */
[C---:B------:R-:W-:Y:S01]  /*0e20*/  R2UR UR20, R16.reuse ;  /* 0x00000000101472ca */ /* 0x040fe200000e0000 */
[----:B------:R-:W-:Y:S01]  /*0e30*/  ULDC UR16, c[0x0][0x630] ;  /* 0x00018c0000107ab9 */ /* 0x000fe20000000800 */
[----:B------:R-:W-:Y:S02]  /*0e40*/  ISETP.NE.U32.AND P0, PT, RZ, UR18, PT ;  /* 0x00000012ff007c0c */ /* 0x000fe4000bf05070 */
[----:B------:R-:W-:Y:S02]  /*0e50*/  R2UR UR4, R16 ;  /* 0x00000000100472ca */ /* 0x000fe400000e0000 */
[----:B------:R-:W-:Y:S02]  /*0e60*/  ISETP.NE.AND.EX P0, PT, RZ, UR19, PT, P0 ;  /* 0x00000013ff007c0c */ /* 0x000fe4000bf05300 */
[----:B------:R-:W-:-:S11]  /*0e70*/  R2UR UR5, R17 ;  /* 0x00000000110572ca */ /* 0x000fd600000e0000 */
[----:B------:R-:W-:Y:S05]  /*0e80*/  @!P0 BRA `(.L_x_12) ;  /* 0x0000000000308947 */ /* 0x000fea0003800000 */
[----:B------:R-:W-:Y:S01]  /*0e90*/  R2UR UR4, R16 ;  /* 0x00000000100472ca */ /* 0x000fe200000e0000 */
[----:B------:R-:W-:Y:S01]  /*0ea0*/  ULDC UR12, c[0x0][0x634] ;  /* 0x00018d00000c7ab9 */ /* 0x000fe20000000800 */
[----:B------:R-:W-:-:S11]  /*0eb0*/  R2UR UR15, R17 ;  /* 0x00000000110f72ca */ /* 0x000fd600000e0000 */
[----:B------:R-:W-:-:S04]  /*0ec0*/  UIADD3 UR12, UP1, UR4, UR12, URZ ;  /* 0x0000000c040c7290 */ /* 0x000fc8000ff3e03f */
[----:B------:R-:W-:-:S04]  /*0ed0*/  UIADD3.X UR15, URZ, UR15, URZ, UP1, !UPT ;  /* 0x0000000f3f0f7290 */ /* 0x000fc80008ffe43f */
[----:B------:R-:W-:-:S04]  /*0ee0*/  UIMAD.WIDE.U32 UR4, UR15, UR18, URZ ;  /* 0x000000120f0472a5 */ /* 0x000fc8000f8e003f */
[----:B------:R-:W-:Y:S02]  /*0ef0*/  UIMAD.WIDE.U32 UR10, UP1, UR12, UR19, UR4 ;  /* 0x000000130c0a72a5 */ /* 0x000fe4000f820004 */
[----:B------:R-:W-:Y:S02]  /*0f00*/  UIMAD.WIDE.U32 UR4, UR12, UR18, URZ ;  /* 0x000000120c0472a5 */ /* 0x000fe4000f8e003f */
[----:B------:R-:W-:Y:S02]  /*0f10*/  UIADD3.X UR13, URZ, URZ, URZ, UP1, !UPT ;  /* 0x0000003f3f0d7290 */ /* 0x000fe40008ffe43f */
[----:B------:R-:W-:Y:S01]  /*0f20*/  UIADD3 URZ, UP1, UR5, UR10, URZ ;  /* 0x0000000a053f7290 */ /* 0x000fe2000ff3e03f */
[----:B------:R-:W-:-:S03]  /*0f30*/  UMOV UR12, UR11 ;  /* 0x0000000b000c7c82 */ /* 0x000fc60008000000 */
[----:B------:R-:W-:-:S12]  /*0f40*/  UIMAD.WIDE.U32.X UR4, UR15, UR19, UR12, UP1 ;  /* 0x000000130f0472a5 */ /* 0x000fd800088e040c */
.L_x_12:
[----:B------:R-:W-:Y:S01]  /*0f50*/  USHF.R.U64 UR4, UR4, UR16, UR5 ;  /* 0x0000001004047299 */ /* 0x000fe20008001205 */
[----:B------:R-:W-:Y:S01]  /*0f60*/  R2UR UR11, R17 ;  /* 0x00000000110b72ca */ /* 0x000fe200000e0000 */
[----:B------:R-:W-:Y:S02]  /*0f70*/  USHF.R.U32.HI UR5, URZ, UR16, UR5 ;  /* 0x000000103f057299 */ /* 0x000fe40008011605 */
[----:B------:R-:W-:Y:S01]  /*0f80*/  UIADD3 UR12, UP1, URZ, -UR4, URZ ;  /* 0x800000043f0c7290 */ /* 0x000fe2000ff3e03f */
[----:B------:R-:W-:Y:S01]  /*0f90*/  ULDC.64 UR18, c[0x0][0x620] ;  /* 0x0001880000127ab9 */ /* 0x000fe20000000a00 */
[----:B------:R-:W-:Y:S02]  /*0fa0*/  UISETP.NE.AND UP2, UPT, UR45, URZ, UPT ;  /* 0x0000003f2d00728c */ /* 0x000fe4000bf45270 */
[----:B------:R-:W-:Y:S01]  /*0fb0*/  UIADD3.X UR5, URZ, ~UR5, URZ, UP1, !UPT ;  /* 0x800000053f057290 */ /* 0x000fe20008ffe43f */
[----:B------:R-:W-:Y:S01]  /*0fc0*/  UMOV UR10, UR20 ;  /* 0x00000014000a7c82 */ /* 0x000fe20008000000 */
[----:B------:R-:W-:-:S02]  /*0fd0*/  ULDC UR13, c[0x0][0x618] ;  /* 0x00018600000d7ab9 */ /* 0x000fc40000000800 */
[----:B------:R-:W-:Y:S02]  /*0fe0*/  UIMAD UR5, UR5, UR18, URZ ;  /* 0x00000012050572a4 */ /* 0x000fe4000f8e023f */
[----:B------:R-:W-:Y:S02]  /*0ff0*/  UIMAD.WIDE.U32 UR10, UR12, UR18, UR10 ;  /* 0x000000120c0a72a5 */ /* 0x000fe4000f8e000a */
[----:B------:R-:W-:Y:S02]  /*1000*/  UIMAD UR12, UR12, UR19, UR5 ;  /* 0x000000130c0c72a4 */ /* 0x000fe4000f8e0205 */
[----:B------:R-:W-:Y:S02]  /*1010*/  @UP2 UIMAD UR7, UR17, UR9, UR8 ;  /* 0x00000009110722a4 */ /* 0x000fe4000f8e0208 */
[----:B------:R-:W-:Y:S01]  /*1020*/  UIADD3 UR11, UR11, UR12, URZ ;  /* 0x0000000c0b0b7290 */ /* 0x000fe2000fffe03f */
[----:B------:R-:W-:Y:S01]  /*1030*/  ULDC.64 UR8, c[0x0][0x640] ;  /* 0x0001900000087ab9 */ /* 0x000fe20000000a00 */
[----:B------:R-:W-:-:S02]  /*1040*/  ULDC UR15, c[0x0][0x608] ;  /* 0x00018200000f7ab9 */ /* 0x000fc40000000800 */
[----:B------:R-:W-:Y:S01]  /*1050*/  USHF.R.U64 UR20, UR10, UR13, UR11 ;  /* 0x0000000d0a147299 */ /* 0x000fe2000800120b */
[----:B------:R-:W-:Y:S01]  /*1060*/  ISETP.NE.U32.AND P0, PT, RZ, UR8, PT ;  /* 0x00000008ff007c0c */ /* 0x000fe2000bf05070 */
[----:B------:R-:W-:Y:S01]  /*1070*/  USHF.R.U32.HI UR11, URZ, UR13, UR11 ;  /* 0x0000000d3f0b7299 */ /* 0x000fe2000801160b */
[----:B------:R-:W-:Y:S02]  /*1080*/  ULDC UR21, c[0x0][0x658] ;  /* 0x0001960000157ab9 */ /* 0x000fe40000000800 */
[----:B------:R-:W-:Y:S01]  /*1090*/  ISETP.NE.AND.EX P0, PT, RZ, UR9, PT, P0 ;  /* 0x00000009ff007c0c */ /* 0x000fe2000bf05300 */
[----:B------:R-:W-:Y:S02]  /*10a0*/  USHF.R.U64 UR25, UR20, UR15, UR11 ;  /* 0x0000000f14197299 */ /* 0x000fe4000800120b */
[----:B------:R-:W-:Y:S01]  /*10b0*/  USHF.R.U32.HI UR11, URZ, UR15, UR11 ;  /* 0x0000000f3f0b7299 */ /* 0x000fe2000801160b */
[----:B------:R-:W-:Y:S01]  /*10c0*/  UMOV UR10, 0xffffffff ;  /* 0xffffffff000a7882 */ /* 0x000fe20000000000 */
[----:B------:R-:W-:Y:S01]  /*10d0*/  ULDC UR5, c[0x0][0x600] ;  /* 0x0001800000057ab9 */ /* 0x000fe20000000800 */
[----:B------:R-:W-:-:S02]  /*10e0*/  USHF.L.U32 UR10, UR10, UR21, URZ ;  /* 0x000000150a0a7299 */ /* 0x000fc4000800063f */
[----:B------:R-:W-:Y:S02]  /*10f0*/  USHF.R.U64 UR26, UR25, UR21, UR11 ;  /* 0x00000015191a7299 */ /* 0x000fe4000800120b */
[----:B------:R-:W-:Y:S02]  /*1100*/  ULOP3.LUT UR15, URZ, UR10, URZ, 0x33, !UPT ;  /* 0x0000000a3f0f7292 */ /* 0x000fe4000f8e333f */
[----:B------:R-:W-:Y:S02]  /*1110*/  UIADD3 UR19, UR5, -0x1, URZ ;  /* 0xffffffff05137890 */ /* 0x000fe4000fffe03f */
[----:B------:R-:W-:Y:S01]  /*1120*/  USHF.R.U32.HI UR11, URZ, UR21, UR11 ;  /* 0x000000153f0b7299 */ /* 0x000fe2000801160b */
[----:B------:R-:W-:Y:S01]  /*1130*/  ULDC UR22, c[0x0][0x648] ;  /* 0x0001920000167ab9 */ /* 0x000fe20000000800 */
[----:B------:R-:W-:Y:S01]  /*1140*/  ULDC UR23, c[0x0][0x638] ;  /* 0x00018e0000177ab9 */ /* 0x000fe20000000800 */
[----:B------:R-:W-:Y:S01]  /*1150*/  UMOV UR24, 0x1 ;  /* 0x0000000100187882 */ /* 0x000fe20000000000 */
[----:B------:R-:W-:Y:S01]  /*1160*/  UMOV UR10, UR26 ;  /* 0x0000001a000a7c82 */ /* 0x000fe20008000000 */
[----:B------:R-:W-:Y:S07]  /*1170*/  @!P0 BRA `(.L_x_13) ;  /* 0x0000000000308947 */ /* 0x000fee0003800000 */
[----:B------:R-:W-:Y:S02]  /*1180*/  ULDC UR16, c[0x0][0x64c] ;  /* 0x0001930000107ab9 */ /* 0x000fe40000000800 */
        /* <DEDUP_REMOVED lines=8> */
[----:B------:R-:W-:-:S07]  /*1210*/  UIMAD.WIDE.U32.X UR8, UR18, UR9, UR16, UP1 ;  /* 0x00000009120872a5 */ /* 0x000fce00088e0410 */
[----:B------:R-:W-:Y:S01]  /*1220*/  UMOV UR10, UR8 ;  /* 0x00000008000a7c82 */ /* 0x000fe20008000000 */
[----:B------:R-:W-:-:S05]  /*1230*/  UMOV UR11, UR9 ;  /* 0x00000009000b7c82 */ /* 0x000fca0008000000 */
.L_x_13:
[----:B------:R-:W-:Y:S01]  /*1240*/  USHF.R.U64 UR9, UR10, UR22, UR11 ;  /* 0x000000160a097299 */ /* 0x000fe2000800120b */
[----:B------:R-:W-:Y:S01]  /*1250*/  IMAD.MOV.U32 R0, RZ, RZ, 0x1 ;  /* 0x00000001ff007424 */ /* 0x000fe200078e00ff */
[----:B------:R-:W-:Y:S01]  /*1260*/  USHF.L.U32 UR8, UR24, UR21, URZ ;  /* 0x0000001518087299 */ /* 0x000fe2000800063f */
[----:B------:R-:W-:Y:S01]  /*1270*/  IMAD.U32 R19, RZ, RZ, UR4 ;  /* 0x00000004ff137e24 */ /* 0x000fe2000f8e00ff */
[----:B------:R-:W-:Y:S02]  /*1280*/  ULOP3.LUT UR15, UR25, UR15, URZ, 0xc0, !UPT ;  /* 0x0000000f190f7292 */ /* 0x000fe4000f8ec03f */
[----:B------:R-:W-:Y:S02]  /*1290*/  UIADD3 UR10, -UR9, URZ, URZ ;  /* 0x0000003f090a7290 */ /* 0x000fe4000fffe13f */
[----:B------:R-:W-:Y:S02]  /*12a0*/  UIMAD UR15, UR8, UR9, UR15 ;  /* 0x00000009080f72a4 */ /* 0x000fe4000f8e020f */
[----:B------:R-:W-:-:S02]  /*12b0*/  ULOP3.LUT UR19, UR20, UR19, URZ, 0xc0, !UPT ;  /* 0x0000001314137292 */ /* 0x000fc4000f8ec03f */
[----:B------:R-:W-:Y:S01]  /*12c0*/  UIMAD UR8, UR10, UR23, UR26 ;  /* 0x000000170a0872a4 */ /* 0x000fe2000f8e021a */
[----:B------:R-:W-:Y:S01]  /*12d0*/  ULDC UR9, c[0x0][0x610] ;  /* 0x0001840000097ab9 */ /* 0x000fe20000000800 */
[----:B------:R-:W-:Y:S02]  /*12e0*/  UISETP.NE.AND UP1, UPT, UR45, URZ, UPT ;  /* 0x0000003f2d00728c */ /* 0x000fe4000bf25270 */
[----:B------:R-:W-:Y:S02]  /*12f0*/  UIMAD UR7, UR15, UR9, UR7 ;  /* 0x000000090f0772a4 */ /* 0x000fe4000f8e0207 */
[----:B------:R-:W-:-:S04]  /*1300*/  UIMAD UR8, UR8, UR5, UR19 ;  /* 0x00000005080872a4 */ /* 0x000fc8000f8e0213 */
[----:B------:R-:W-:Y:S02]  /*1310*/  USEL UR5, UR8, UR7, !UP1 ;  /* 0x0000000708057287 */ /* 0x000fe4000c800000 */
[----:B------:R-:W-:-:S04]  /*1320*/  USEL UR7, UR7, UR8, !UP1 ;  /* 0x0000000807077287 */ /* 0x000fc8000c800000 */
[----:B------:R-:W-:Y:S02]  /*1330*/  IMAD.U32 R2, RZ, RZ, UR5 ;  /* 0x00000005ff027e24 */ /* 0x000fe4000f8e00ff */
[----:B------:R-:W-:-:S07]  /*1340*/  IMAD.U32 R18, RZ, RZ, UR7 ;  /* 0x00000007ff127e24 */ /* 0x000fce000f8e00ff */
.L_x_11:
[----:B------:R-:W-:Y:S05]  /*1350*/  @!P2 BRA `(.L_x_14) ;  /* 0x00000000000ca947 */ /* 0x000fea0003800000 */
[----:B------:R-:W-:Y:S01]  /*1360*/  UCGABAR_WAIT ;  /* 0x0000000000007dc7 */ /* 0x000fe20008000000 */
[----:B------:R-:W-:Y:S01]  /*1370*/  CCTL.IVALL ;  /* 0x00000000ff00798f */ /* 0x000fe20002000000 */
[----:B------:R-:W-:Y:S05]  /*1380*/  BRA `(.L_x_15) ;  /* 0x0000000000047947 */ /* 0x000fea0003800000 */
.L_x_14:
[----:B------:R-:W-:Y:S06]  /*1390*/  BAR.SYNC.DEFER_BLOCKING 0x0 ;  /* 0x0000000000007b1d */ /* 0x000fec0000010000 */
.L_x_15:
[----:B------:R-:W-:Y:S02]  /*13a0*/  ULDC UR4, c[0x0][0x28c] ;  /* 0x0000a30000047ab9 */ /* 0x000fe40000000800 */
[----:B------:R-:W-:-:S04]  /*13b0*/  UIADD3 UR4, UR4, 0x7f, URZ ;  /* 0x0000007f04047890 */ /* 0x000fc8000fffe03f */
[----:B------:R-:W-:-:S04]  /*13c0*/  USHF.R.S32.HI UR5, URZ, 0x1f, UR4 ;  /* 0x0000001f3f057899 */ /* 0x000fc80008011404 */
[----:B------:R-:W-:-:S04]  /*13d0*/  ULEA.HI UR5, UR5, UR4, URZ, 0x7 ;  /* 0x0000000405057291 */ /* 0x000fc8000f8f383f */
[----:B------:R-:W-:Y:S01]  /*13e0*/  USHF.R.S32.HI UR38, URZ, 0x7, UR5 ;  /* 0x000000073f267899 */ /* 0x000fe20008011405 */
[----:B------:R-:W-:Y:S11]  /*13f0*/  @!P3 BRA `(.L_x_16) ;  /* 0x000000600050b947 */ /* 0x000ff60003800000 */
[----:B------:R-:W-:-:S06]  /*1400*/  UISETP.GT.U32.AND UP1, UPT, UR14, 0x1, UPT ;  /* 0x000000010e00788c */ /* 0x000fcc000bf24070 */
[----:B------:R-:W-:-:S13]  /*1410*/  PLOP3.LUT P0, PT, PT, PT, UP1, 0x80, 0x0 ;  /* 0x000000000000781c */ /* 0x000fda0003f0f018 */
[----:B------:R-:W-:Y:S05]  /*1420*/  @P0 EXIT ;  /* 0x000000000000094d */ /* 0x000fea0003800000 */
.L_x_17:
[----:B------:R-:W-:-:S08]  /*1430*/  NOP ;  /* 0x0000000000007918 */ /* 0x000fd00000000000 */
[----:B------:R-:W0:Y:S02]  /*1440*/  USETMAXREG.TRY_ALLOC.CTAPOOL UP1, 0xe8 ;  /* 0x000000e8000079c8 */ /* 0x000e240008020600 */
[----:B0-----:R-:W-:-:S13]  /*1450*/  PLOP3.LUT P0, PT, PT, PT, UP1, 0x80, 0x0 ;  /* 0x000000000000781c */ /* 0x001fda0003f0f018 */
[----:B------:R-:W-:Y:S05]  /*1460*/  @!P0 BRA `(.L_x_17) ;  /* 0xfffffffc00f08947 */ /* 0x000fea000383ffff */
[----:B------:R-:W-:-:S13]  /*1470*/  LOP3.LUT P0, RZ, R0, 0xff, RZ, 0xc0, !PT ;  /* 0x000000ff00ff7812 */ /* 0x000fda000780c0ff */
[----:B------:R-:W-:Y:S05]  /*1480*/  @!P0 EXIT ;  /* 0x000000000000894d */ /* 0x000fea0003800000 */
[----:B------:R-:W0:Y:S01]  /*1490*/  S2UR UR5, SR_CgaCtaId ;  /* 0x00000000000579c3 */ /* 0x000e220000008800 */
[CC--:B------:R-:W-:Y:S01]  /*14a0*/  LEA.HI R0, R9.reuse, R4.reuse, RZ, 0x2 ;  /* 0x0000000409007211 */ /* 0x0c0fe200078f10ff */
[----:B------:R-:W-:Y:S01]  /*14b0*/  UMOV UR41, 0x400 ;  /* 0x0000040000297882 */ /* 0x000fe20000000000 */
[----:B------:R-:W-:Y:S01]  /*14c0*/  LEA.HI R9, R9, R4, RZ, 0x5 ;  /* 0x0000000409097211 */ /* 0x000fe200078f28ff */
[----:B------:R-:W-:Y:S01]  /*14d0*/  USHF.R.U32.HI UR4, URZ, 0x2, UR38 ;  /* 0x000000023f047899 */ /* 0x000fe20008011626 */
[--C-:B------:R-:W-:Y:S01]  /*14e0*/  SHF.R.S32.HI R90, RZ, 0x2, R0.reuse ;  /* 0x00000002ff5a7819 */ /* 0x100fe20000011400 */
[----:B------:R-:W-:Y:S01]  /*14f0*/  ULOP3.LUT UR44, UR38, 0x3, URZ, 0xc0, !UPT ;  /* 0x00000003262c7892 */ /* 0x000fe2000f8ec03f */
[----:B------:R-:W-:Y:S01]  /*1500*/  SHF.R.S32.HI R3, RZ, 0x1f, R0 ;  /* 0x0000001fff037819 */ /* 0x000fe20000011400 */
[----:B------:R-:W2:Y:S01]  /*1510*/  LDC.64 R94, c[0x0][0x5c8] ;  /* 0x00017200ff5e7b82 */ /* 0x000ea20000000a00 */
[----:B------:R-:W-:Y:S01]  /*1520*/  SHF.R.S32.HI R9, RZ, 0x5, R9 ;  /* 0x00000005ff097819 */ /* 0x000fe20000011409 */
[----:B------:R-:W-:Y:S01]  /*1530*/  UISETP.LT.AND UP1, UPT, UR38, 0x1, UPT ;  /* 0x000000012600788c */ /* 0x000fe2000bf21270 */
[----:B------:R-:W-:Y:S01]  /*1540*/  LEA.HI R3, R3, R90, RZ, 0x3 ;  /* 0x0000005a03037211 */ /* 0x000fe200078f18ff */
[----:B------:R-:W-:Y:S01]  /*1550*/  ULOP3.LUT UR4, UR4, 0x1, URZ, 0xc0, !UPT ;  /* 0x0000000104047892 */ /* 0x000fe2000f8ec03f */
[----:B------:R-:W-:-:S02]  /*1560*/  ULDC UR43, c[0x0][0x658] ;  /* 0x00019600002b7ab9 */ /* 0x000fc40000000800 */
[----:B------:R-:W-:Y:S01]  /*1570*/  LOP3.LUT R3, R3, 0xfffffff8, RZ, 0xc0, !PT ;  /* 0xfffffff803037812 */ /* 0x000fe200078ec0ff */
[----:B------:R-:W1:Y:S01]  /*1580*/  LDC R6, c[0x0][0x288] ;  /* 0x0000a200ff067b82 */ /* 0x000e620000000800 */
[----:B------:R-:W-:Y:S01]  /*1590*/  UMOV UR6, 0xffffffff ;  /* 0xffffffff00067882 */ /* 0x000fe20000000000 */
[----:B------:R-:W-:Y:S01]  /*15a0*/  ULDC UR8, c[0x0][0x284] ;  /* 0x0000a10000087ab9 */ /* 0x000fe20000000800 */
[----:B------:R-:W-:Y:S01]  /*15b0*/  USEL UR44, UR44, URZ, !UP0 ;  /* 0x0000003f2c2c7287 */ /* 0x000fe2000c000000 */
[----:B------:R-:W-:Y:S01]  /*15c0*/  IMAD.IADD R90, R90, 0x1, -R3 ;  /* 0x000000015a5a7824 */ /* 0x000fe200078e0a03 */
[----:B------:R-:W-:Y:S01]  /*15d0*/  LOP3.LUT R3, R0, 0xfffffffc, RZ, 0xc0, !PT ;  /* 0xfffffffc00037812 */ /* 0x000fe200078ec0ff */
[----:B------:R-:W-:Y:S01]  /*15e0*/  VIADD R0, R5, 0xffffffff ;  /* 0xffffffff05007836 */ /* 0x000fe20000000000 */
[----:B------:R-:W-:Y:S01]  /*15f0*/  USEL UR46, UR38, 0x1, UP1 ;  /* 0x00000001262e7887 */ /* 0x000fe20008800000 */
[--C-:B------:R-:W-:Y:S01]  /*1600*/  IMAD R98, R9, -0x10, -R90.reuse ;  /* 0xfffffff009627824 */ /* 0x100fe200078e0a5a */
[----:B0-----:R-:W-:Y:S01]  /*1610*/  ULEA UR41, UR5, UR41, 0x18 ;  /* 0x0000002905297291 */ /* 0x001fe2000f8ec03f */
[----:B------:R-:W-:Y:S01]  /*1620*/  IMAD.IADD R3, R4, 0x1, -R3 ;  /* 0x0000000104037824 */ /* 0x000fe200078e0a03 */
[C---:B------:R-:W-:Y:S01]  /*1630*/  ISETP.NE.AND P0, PT, R0.reuse, RZ, PT ;  /* 0x000000ff0000720c */ /* 0x040fe20003f05270 */
[----:B------:R-:W-:Y:S01]  /*1640*/  IMAD.SHL.U32 R0, R0, 0x8, RZ ;  /* 0x0000000800007824 */ /* 0x000fe200078e00ff */
[----:B------:R-:W-:Y:S01]  /*1650*/  UIADD3 UR50, UR41, 0x50, URZ ;  /* 0x0000005029327890 */ /* 0x000fe2000fffe03f */
[--C-:B------:R-:W-:Y:S01]  /*1660*/  SHF.R.S32.HI R91, RZ, 0x1f, R90.reuse ;  /* 0x0000001fff5b7819 */ /* 0x100fe2000001145a */
[----:B------:R-:W-:Y:S01]  /*1670*/  IMAD.SHL.U32 R92, R3, 0x2, RZ ;  /* 0x00000002035c7824 */ /* 0x000fe200078e00ff */
[----:B------:R-:W-:Y:S01]  /*1680*/  USHF.L.U32 UR6, UR6, UR43, URZ ;  /* 0x0000002b06067299 */ /* 0x000fe2000800063f */
[----:B------:R-:W-:Y:S01]  /*1690*/  LOP3.LUT R0, R0, 0x8, RZ, 0xc0, !PT ;  /* 0x0000000800007812 */ /* 0x000fe200078ec0ff */
[----:B------:R-:W-:Y:S01]  /*16a0*/  UISETP.EQ.U32.AND UP0, UPT, UR4, 0x1, !UP0 ;  /* 0x000000010400788c */ /* 0x000fe2000c702070 */
[C---:B--2---:R-:W-:Y:S01]  /*16b0*/  SHF.L.U64.HI R89, R94.reuse, 0x3, R95 ;  /* 0x000000035e597819 */ /* 0x044fe2000001025f */
[----:B------:R-:W-:Y:S01]  /*16c0*/  IMAD.WIDE R90, R9, 0x10, R90 ;  /* 0x00000010095a7825 */ /* 0x000fe200078e025a */
[----:B------:R-:W-:Y:S01]  /*16d0*/  SEL R100, RZ, 0x1, P0 ;  /* 0x00000001ff647807 */ /* 0x000fe20000000000 */
[----:B------:R-:W-:Y:S01]  /*16e0*/  ULDC UR42, c[0x0][0x600] ;  /* 0x00018000002a7ab9 */ /* 0x000fe20000000800 */
[----:B------:R-:W-:Y:S01]  /*16f0*/  LEA R96, R5, UR50, 0x3 ;  /* 0x0000003205607c11 */ /* 0x000fe2000f8e18ff */
[----:B------:R-:W-:Y:S01]  /*1700*/  IMAD.SHL.U32 R94, R94, 0x8, RZ ;  /* 0x000000085e5e7824 */ /* 0x000fe200078e00ff */
[C---:B------:R-:W-:Y:S01]  /*1710*/  LOP3.LUT R101, R0.reuse, 0x8, RZ, 0x3c, !PT ;  /* 0x0000000800657812 */ /* 0x040fe200078e3cff */
[----:B-1----:R-:W-:Y:S01]  /*1720*/  IMAD R95, R3, -0x2, R6 ;  /* 0xfffffffe035f7824 */ /* 0x002fe200078e0206 */
[----:B------:R-:W-:Y:S01]  /*1730*/  LOP3.LUT R97, R0, 0x18, RZ, 0x3c, !PT ;  /* 0x0000001800617812 */ /* 0x000fe200078e3cff */
[----:B------:R-:W-:Y:S01]  /*1740*/  VIADD R98, R98, UR8 ;  /* 0x0000000862627c36 */ /* 0x000fe20008000000 */
[----:B------:R-:W-:Y:S01]  /*1750*/  SHF.R.S32.HI R93, RZ, 0x1f, R92 ;  /* 0x0000001fff5d7819 */ /* 0x000fe2000001145c */
[----:B------:R-:W-:Y:S01]  /*1760*/  UMOV UR7, 0x1 ;  /* 0x0000000100077882 */ /* 0x000fe20000000000 */
[----:B------:R-:W-:-:S02]  /*1770*/  ULOP3.LUT UR49, UR39, 0x1, URZ, 0xfc, !UPT ;  /* 0x0000000127317892 */ /* 0x000fc4000f8efc3f */
[----:B------:R-:W-:Y:S02]  /*1780*/  USHF.L.U32 UR36, UR38, 0x1, URZ ;  /* 0x0000000126247899 */ /* 0x000fe4000800063f */
[----:B------:R-:W-:Y:S02]  /*1790*/  USHF.L.U64.HI UR40, UR54, 0x1, UR37 ;  /* 0x0000000136287899 */ /* 0x000fe40008010225 */
[----:B------:R-:W-:Y:S02]  /*17a0*/  UIADD3 UR42, UR42, -0x1, URZ ;  /* 0xffffffff2a2a7890 */ /* 0x000fe4000fffe03f */
[----:B------:R-:W-:Y:S02]  /*17b0*/  USHF.L.U32 UR43, UR7, UR43, URZ ;  /* 0x0000002b072b7299 */ /* 0x000fe4000800063f */
[----:B------:R-:W-:Y:S02]  /*17c0*/  UIADD3 UR46, -UR46, UR38, URZ ;  /* 0x000000262e2e7290 */ /* 0x000fe4000fffe13f */
[----:B------:R-:W-:-:S02]  /*17d0*/  ULOP3.LUT UR47, URZ, UR6, URZ, 0x33, !UPT ;  /* 0x000000063f2f7292 */ /* 0x000fc4000f8e333f */
[----:B------:R-:W-:-:S12]  /*17e0*/  USEL UR48, URZ, 0x1, !UP0 ;  /* 0x000000013f307887 */ /* 0x000fd8000c000000 */
.L_x_165:
[----:B------:R-:W-:-:S04]  /*17f0*/  SHF.L.U32 R3, R100, 0x1f, RZ ;  /* 0x0000001f64037819 */ /* 0x000fc800000006ff */
[----:B------:R-:W0:Y:S02]  /*1800*/  SYNCS.PHASECHK.TRANS64.TRYWAIT P0, [R96+URZ+-0x8], R3 ;  /* 0xfffff803600075a7 */ /* 0x000e24000800017f */
[----:B012345:R-:W-:Y:S05]  /*1810*/  @!P0 BRA `(.L_x_18) ;  /* 0x0000006c00e48947 */ /* 0x03ffea0003800000 */
.L_x_187:
[----:B------:R-:W-:Y:S02]  /*1820*/  ULDC UR4, c[0x0][0x28c] ;  /* 0x0000a30000047ab9 */ /* 0x000fe40000000800 */
[----:B------:R-:W-:-:S13]  /*1830*/  ISETP.LT.AND P0, PT, RZ, UR4, PT ;  /* 0x00000004ff007c0c */ /* 0x000fda000bf01270 */
[----:B------:R-:W-:Y:S05]  /*1840*/  @P0 BRA `(.L_x_19) ;  /* 0x0000000000400947 */ /* 0x000fea0003800000 */
[----:B------:R-:W-:Y:S01]  /*1850*/  MOV R0, 0x0 ;  /* 0x0000000000007802 */ /* 0x000fe20000000f00 */
[----:B------:R-:W-:Y:S01]  /*1860*/  ULDC.64 UR4, c[0x4][0x68] ;  /* 0x01001a0000047ab9 */ /* 0x000fe20000000a00 */
[----:B------:R-:W-:Y:S01]  /*1870*/  ULDC.64 UR6, c[0x4][0x8] ;  /* 0x0100020000067ab9 */ /* 0x000fe20000000a00 */
[----:B------:R-:W-:Y:S01]  /*1880*/  IMAD.U32 R4, RZ, RZ, UR4 ;  /* 0x00000004ff047e24 */ /* 0x000fe2000f8e00ff */
[----:B------:R1:W2:Y:S01]  /*1890*/  LDC.64 R14, c[0x4][R0] ;  /* 0x01000000000e7b82 */ /* 0x0002a20000000a00 */
[----:B------:R-:W-:Y:S01]  /*18a0*/  IMAD.U32 R5, RZ, RZ, UR5 ;  /* 0x00000005ff057e24 */ /* 0x000fe2000f8e00ff */
[----:B------:R-:W-:Y:S01]  /*18b0*/  ULDC.64 UR4, c[0x4][0x70] ;  /* 0x01001c0000047ab9 */ /* 0x000fe20000000a00 */
[----:B------:R-:W-:Y:S02]  /*18c0*/  IMAD.U32 R10, RZ, RZ, UR6 ;  /* 0x00000006ff0a7e24 */ /* 0x000fe4000f8e00ff */
[----:B------:R-:W-:Y:S02]  /*18d0*/  IMAD.U32 R6, RZ, RZ, UR4 ;  /* 0x00000004ff067e24 */ /* 0x000fe4000f8e00ff */
[----:B------:R-:W-:-:S02]  /*18e0*/  IMAD.U32 R7, RZ, RZ, UR5 ;  /* 0x00000005ff077e24 */ /* 0x000fc4000f8e00ff */
[----:B------:R-:W-:Y:S02]  /*18f0*/  IMAD.U32 R11, RZ, RZ, UR7 ;  /* 0x00000007ff0b7e24 */ /* 0x000fe4000f8e00ff */
[----:B------:R-:W-:Y:S02]  /*1900*/  IMAD.MOV.U32 R8, RZ, RZ, 0x1e1 ;  /* 0x000001e1ff087424 */ /* 0x000fe400078e00ff */
[----:B------:R-:W-:Y:S02]  /*1910*/  IMAD.MOV.U32 R12, RZ, RZ, 0x1 ;  /* 0x00000001ff0c7424 */ /* 0x000fe400078e00ff */
[----:B-1----:R-:W-:-:S07]  /*1920*/  IMAD.MOV.U32 R13, RZ, RZ, RZ ;  /* 0x000000ffff0d7224 */ /* 0x002fce00078e00ff */
[----:B------:R-:W-:-:S07]  /*1930*/  LEPC R20, `(.L_x_19) ;  /* 0x000000001014794e */ /* 0x000fce0000000000 */
[----:B0-2--5:R-:W-:Y:S05]  /*1940*/  CALL.ABS.NOINC R14 ;  /* 0x000000000e007343 */ /* 0x025fea0003c00000 */
.L_x_19:
[----:B------:R-:W-:-:S05]  /*1950*/  IMAD.U32 R0, RZ, RZ, UR49 ;  /* 0x00000031ff007e24 */ /* 0x000fca000f8e00ff */
[----:B------:R-:W-:-:S13]  /*1960*/  ISETP.NE.AND P0, PT, R0, 0x3, PT ;  /* 0x000000030000780c */ /* 0x000fda0003f05270 */
[----:B------:R-:W-:Y:S05]  /*1970*/  @!P0 BRA `(.L_x_20) ;  /* 0x0000000000048947 */ /* 0x000fea0003800000 */
[----:B------:R-:W-:Y:S01]  /*1980*/  BPT.TRAP 0x1 ;  /* 0x000000040000795c */ /* 0x000fe20000300000 */
.L_x_20:
[----:B0-----:R-:W-:Y:S02]  /*1990*/  IMAD.U32 R3, RZ, RZ, UR44 ;  /* 0x0000002cff037e24 */ /* 0x001fe4000f8e00ff */
[----:B------:R-:W-:-:S03]  /*19a0*/  IMAD.U32 R0, RZ, RZ, UR48 ;  /* 0x00000030ff007e24 */ /* 0x000fc6000f8e00ff */
[----:B------:R-:W-:Y:S02]  /*19b0*/  LEA R3, R3, UR41, 0x3 ;  /* 0x0000002903037c11 */ /* 0x000fe4000f8e18ff */
[----:B------:R-:W-:-:S04]  /*19c0*/  SHF.L.U32 R0, R0, 0x1f, RZ ;  /* 0x0000001f00007819 */ /* 0x000fc800000006ff */
[----:B------:R0:W1:Y:S01]  /*19d0*/  SYNCS.PHASECHK.TRANS64.TRYWAIT P1, [R3+URZ], R0 ;  /* 0x00000000030075a7 */ /* 0x000062000802017f */
[----:B------:R-:W-:Y:S05]  /*19e0*/  @!P0 BRA `(.L_x_21) ;  /* 0x0000000000048947 */ /* 0x000fea0003800000 */
[----:B------:R-:W-:Y:S01]  /*19f0*/  BPT.TRAP 0x1 ;  /* 0x000000040000795c */ /* 0x000fe20000300000 */
.L_x_21:
[----:B------:R-:W-:-:S05]  /*1a00*/  IMAD.U32 R4, RZ, RZ, UR46 ;  /* 0x0000002eff047e24 */ /* 0x000fca000f8e00ff */
[----:B------:R-:W-:Y:S01]  /*1a10*/  ISETP.GE.AND P2, PT, R4, 0x1, PT ;  /* 0x000000010400780c */ /* 0x000fe20003f46270 */
[----:B-1----:R-:W-:-:S12]  /*1a20*/  @P1 BRA `(.L_x_22) ;  /* 0x0000000000081947 */ /* 0x002fd80003800000 */
[----:B------:R-:W1:Y:S02]  /*1a30*/  SYNCS.PHASECHK.TRANS64.TRYWAIT P1, [R3+URZ], R0 ;  /* 0x00000000030075a7 */ /* 0x000e64000802017f */
[----:B-1----:R-:W-:Y:S05]  /*1a40*/  @!P1 BRA `(.L_x_23) ;  /* 0x0000006c006c9947 */ /* 0x002fea0003800000 */
.L_x_22:
[----:B------:R-:W-:Y:S05]  /*1a50*/  WARPSYNC.ALL ;  /* 0x0000000000007948 */ /* 0x000fea0003800000 */
[----:B------:R-:W-:Y:S01]  /*1a60*/  UIADD3 UR4, UR41, 0x180, URZ ;  /* 0x0000018029047890 */ /* 0x000fe2000fffe03f */
[----:B------:R-:W-:Y:S01]  /*1a70*/  WARPGROUP.ARRIVE ;  /* 0x00000000000079c5 */ /* 0x000fe20000000000 */
[----:B------:R-:W-:Y:S02]  /*1a80*/  UIADD3 UR5, UR41, 0x20180, URZ ;  /* 0x0002018029057890 */ /* 0x000fe4000fffe03f */
[----:B------:R-:W-:Y:S02]  /*1a90*/  USHF.R.U32.HI UR4, URZ, 0x4, UR4 ;  /* 0x000000043f047899 */ /* 0x000fe40008011604 */
[----:B------:R-:W-:-:S02]  /*1aa0*/  USHF.R.U32.HI UR5, URZ, 0x4, UR5 ;  /* 0x000000043f057899 */ /* 0x000fc40008011605 */
[----:B------:R-:W-:Y:S02]  /*1ab0*/  ULOP3.LUT UR4, UR4, 0x3fff, URZ, 0xc0, !UPT ;  /* 0x00003fff04047892 */ /* 0x000fe4000f8ec03f */
[----:B------:R-:W-:Y:S02]  /*1ac0*/  ULOP3.LUT UR5, UR5, 0x3fff, URZ, 0xc0, !UPT ;  /* 0x00003fff05057892 */ /* 0x000fe4000f8ec03f */
[----:B------:R-:W-:Y:S02]  /*1ad0*/  ULOP3.LUT UR8, UR4, 0x10000, URZ, 0xfc, !UPT ;  /* 0x0001000004087892 */ /* 0x000fe4000f8efc3f */
[----:B------:R-:W-:Y:S02]  /*1ae0*/  ULOP3.LUT UR9, UR5, 0x10000, URZ, 0xfc, !UPT ;  /* 0x0001000005097892 */ /* 0x000fe4000f8efc3f */
[----:B------:R-:W-:Y:S02]  /*1af0*/  ULEA UR11, UR44, UR8, 0xb ;  /* 0x000000082c0b7291 */ /* 0x000fe4000f8e583f */
[----:B------:R-:W-:Y:S01]  /*1b00*/  ULEA UR10, UR44, UR9, 0xc ;  /* 0x000000092c0a7291 */ /* 0x000fe2000f8e603f */
[----:B------:R-:W-:Y:S01]  /*1b10*/  UMOV UR5, 0x40000040 ;  /* 0x4000004000057882 */ /* 0x000fe20000000000 */
[----:B------:R-:W-:-:S03]  /*1b20*/  UMOV UR7, 0x40000040 ;  /* 0x4000004000077882 */ /* 0x000fc60000000000 */
[----:B------:R-:W-:Y:S02]  /*1b30*/  UMOV UR4, UR11 ;  /* 0x0000000b00047c82 */ /* 0x000fe40008000000 */
[----:B------:R-:W-:Y:S02]  /*1b40*/  UMOV UR6, UR10 ;  /* 0x0000000a00067c82 */ /* 0x000fe40008000000 */
[----:B------:R-:W-:Y:S01]  /*1b50*/  HGMMA.64x128x8.F32.TF32 R24, gdesc[UR4], RZ, !UPT, gsb0 ;  /* 0x05e00000041879f0 */ /* 0x000fe2000c0028ff */
[----:B------:R-:W-:Y:S02]  /*1b60*/  UIADD3 UR4, UR11, 0x2, URZ ;  /* 0x000000020b047890 */ /* 0x000fe4000fffe03f */
[----:B------:R-:W-:Y:S01]  /*1b70*/  UIADD3 UR6, UR10, 0x2, URZ ;  /* 0x000000020a067890 */ /* 0x000fe2000fffe03f */
[----:B------:R-:W-:Y:S01]  /*1b80*/  UMOV UR5, 0x40000040 ;  /* 0x4000004000057882 */ /* 0x000fe20000000000 */
[----:B------:R-:W-:Y:S01]  /*1b90*/  UMOV UR7, 0x40000040 ;  /* 0x4000004000077882 */ /* 0x000fe20000000000 */
[----:B------:R-:W-:-:S02]  /*1ba0*/  WARPGROUP.DEPBAR.LE gsb0, 0x0 ;  /* 0x00008000000079c5 */ /* 0x000fc40000010000 */
[----:B------:R-:W-:-:S06]  /*1bb0*/  WARPGROUP.ARRIVE ;  /* 0x00000000000079c5 */ /* 0x000fcc0000000000 */
[----:B------:R-:W-:Y:S01]  /*1bc0*/  HGMMA.64x128x8.F32.TF32 R24, gdesc[UR4], R24, gsb0 ;  /* 0x05e00000041879f0 */ /* 0x000fe20008002818 */
[----:B------:R-:W-:Y:S02]  /*1bd0*/  UIADD3 UR4, UR11, 0x4, URZ ;  /* 0x000000040b047890 */ /* 0x000fe4000fffe03f */
[----:B------:R-:W-:Y:S01]  /*1be0*/  UIADD3 UR6, UR10, 0x4, URZ ;  /* 0x000000040a067890 */ /* 0x000fe2000fffe03f */
[----:B------:R-:W-:Y:S01]  /*1bf0*/  UMOV UR5, 0x40000040 ;  /* 0x4000004000057882 */ /* 0x000fe20000000000 */
[----:B------:R-:W-:Y:S01]  /*1c00*/  UMOV UR7, 0x40000040 ;  /* 0x4000004000077882 */ /* 0x000fe20000000000 */
[----:B------:R-:W-:Y:S02]  /*1c10*/  WARPGROUP.DEPBAR.LE gsb0, 0x0 ;  /* 0x00008000000079c5 */ /* 0x000fe40000010000 */
        /* <DEDUP_REMOVED lines=92> */
[----:B------:R-:W-:Y:S03]  /*21e0*/  HGMMA.64x128x8.F32.TF32 R24, gdesc[UR4], R24, gsb0 ;  /* 0x05e00000041879f0 */ /* 0x000fe60008002818 */
[----:B------:R-:W-:Y:S02]  /*21f0*/  WARPGROUP.DEPBAR.LE gsb0, 0x0 ;  /* 0x00008000000079c5 */ /* 0x000fe40000010000 */
[----:B------:R-:W-:Y:S05]  /*2200*/  @!P2 BRA `(.L_x_24) ;  /* 0x000000080068a947 */ /* 0x000fea0003800000 */
[----:B------:R-:W-:Y:S01]  /*2210*/  UIADD3 UR10, UR44, 0x1, URZ ;  /* 0x000000012c0a7890 */ /* 0x000fe2000fffe03f */
[----:B01----:R-:W-:Y:S02]  /*2220*/  IMAD.U32 R0, RZ, RZ, UR46 ;  /* 0x0000002eff007e24 */ /* 0x003fe4000f8e00ff */
[----:B------:R-:W-:Y:S01]  /*2230*/  IMAD.U32 R3, RZ, RZ, UR44 ;  /* 0x0000002cff037e24 */ /* 0x000fe2000f8e00ff */
[----:B------:R-:W-:-:S04]  /*2240*/  UISETP.NE.AND UP0, UPT, UR10, 0x4, UPT ;  /* 0x000000040a00788c */ /* 0x000fc8000bf05270 */
[----:B------:R-:W-:Y:S02]  /*2250*/  USEL UR4, URZ, 0x1, UP0 ;  /* 0x000000013f047887 */ /* 0x000fe40008000000 */
[----:B------:R-:W-:Y:S02]  /*2260*/  USEL UR10, UR10, URZ, UP0 ;  /* 0x0000003f0a0a7287 */ /* 0x000fe40008000000 */
[----:B------:R-:W-:-:S06]  /*2270*/  ULOP3.LUT UR4, UR48, UR4, URZ, 0x3c, !UPT ;  /* 0x0000000430047292 */ /* 0x000fcc000f8e3c3f */
[----:B------:R-:W-:-:S07]  /*2280*/  IMAD.U32 R6, RZ, RZ, UR4 ;  /* 0x00000004ff067e24 */ /* 0x000fce000f8e00ff */
.L_x_31:
[----:B------:R-:W-:Y:S05]  /*2290*/  @!P0 BRA `(.L_x_25) ;  /* 0x0000000000048947 */ /* 0x000fea0003800000 */
[----:B------:R-:W-:Y:S01]  /*22a0*/  BPT.TRAP 0x1 ;  /* 0x000000040000795c */ /* 0x000fe20000300000 */
.L_x_25:
[----:B------:R-:W-:Y:S01]  /*22b0*/  ULEA UR4, UR10, UR41, 0x3 ;  /* 0x000000290a047291 */ /* 0x000fe2000f8e183f */
[----:B------:R-:W-:-:S08]  /*22c0*/  SHF.L.U32 R4, R6, 0x1f, RZ ;  /* 0x0000001f06047819 */ /* 0x000fd000000006ff */
[----:B------:R0:W1:Y:S01]  /*22d0*/  SYNCS.PHASECHK.TRANS64.TRYWAIT P1, [UR4], R4 ;  /* 0x00000004ff0075a7 */ /* 0x0000620008020144 */
[----:B------:R-:W-:Y:S05]  /*22e0*/  @!P0 BRA `(.L_x_26) ;  /* 0x0000000000048947 */ /* 0x000fea0003800000 */
[----:B------:R-:W-:Y:S01]  /*22f0*/  BPT.TRAP 0x1 ;  /* 0x000000040000795c */ /* 0x000fe20000300000 */
.L_x_26:
[----:B-1----:R-:W-:Y:S05]  /*2300*/  @P1 BRA `(.L_x_27) ;  /* 0x0000000000081947 */ /* 0x002fea0003800000 */
[----:B------:R-:W1:Y:S02]  /*2310*/  SYNCS.PHASECHK.TRANS64.TRYWAIT P1, [UR4], R4 ;  /* 0x00000004ff0075a7 */ /* 0x000e640008020144 */
[----:B-1----:R-:W-:Y:S05]  /*2320*/  @!P1 BRA `(.L_x_28) ;  /* 0x0000006400489947 */ /* 0x002fea0003800000 */
.L_x_27:
[----:B------:R-:W-:Y:S01]  /*2330*/  ULEA UR11, UR10, UR9, 0xc ;  /* 0x000000090a0b7291 */ /* 0x000fe2000f8e603f */
[----:B------:R-:W-:Y:S01]  /*2340*/  WARPGROUP.ARRIVE ;  /* 0x00000000000079c5 */ /* 0x000fe20000000000 */
[----:B------:R-:W-:Y:S01]  /*2350*/  ULEA UR12, UR10, UR8, 0xb ;  /* 0x000000080a0c7291 */ /* 0x000fe2000f8e583f */
[----:B------:R-:W-:Y:S01]  /*2360*/  UMOV UR7, 0x40000040 ;  /* 0x4000004000077882 */ /* 0x000fe20000000000 */
[----:B------:R-:W-:-:S03]  /*2370*/  UMOV UR5, 0x40000040 ;  /* 0x4000004000057882 */ /* 0x000fc60000000000 */
[----:B------:R-:W-:Y:S02]  /*2380*/  UMOV UR6, UR11 ;  /* 0x0000000b00067c82 */ /* 0x000fe40008000000 */
[----:B------:R-:W-:Y:S02]  /*2390*/  UMOV UR4, UR12 ;  /* 0x0000000c00047c82 */ /* 0x000fe40008000000 */
[----:B------:R-:W-:Y:S01]  /*23a0*/  HGMMA.64x128x8.F32.TF32 R24, gdesc[UR4], R24, gsb0 ;  /* 0x05e00000041879f0 */ /* 0x000fe20008002818 */
        /* <DEDUP_REMOVED lines=107> */
[----:B------:R-:W-:Y:S01]  /*2a60*/  BPT.TRAP 0x1 ;  /* 0x000000040000795c */ /* 0x000fe20000300000 */
.L_x_29:
[----:B------:R-:W-:Y:S01]  /*2a70*/  ISETP.NE.AND P1, PT, R99, RZ, PT ;  /* 0x000000ff6300720c */ /* 0x000fe20003f25270 */
[----:B------:R-:W-:-:S12]  /*2a80*/  UISETP.GT.U32.AND UP0, UPT, UR39, 0x1, UPT ;  /* 0x000000012700788c */ /* 0x000fd8000bf04070 */
[----:B01----:R-:W-:-:S05]  /*2a90*/  @P1 LEA R4, R3, UR41, 0x3 ;  /* 0x0000002903041c11 */ /* 0x003fca000f8e18ff */
[----:B------:R-:W-:-:S05]  /*2aa0*/  @P1 VIADD R5, R4, 0x20 ;  /* 0x0000002004051836 */ /* 0x000fca0000000000 */
[----:B------:R-:W-:-:S04]  /*2ab0*/  @P1 PRMT R5, R22, 0x654, R5 ;  /* 0x0000065416051816 */ /* 0x000fc80000000005 */
[----:B------:R0:W-:Y:S01]  /*2ac0*/  @P1 SYNCS.ARRIVE.TRANS64.RED.A1T0 RZ, [R5+URZ], RZ ;  /* 0x000000ff05ff19a7 */ /* 0x0001e2000810043f */
[----:B------:R-:W-:-:S13]  /*2ad0*/  PLOP3.LUT P1, PT, PT, PT, UP0, 0x80, 0x0 ;  /* 0x000000000000781c */ /* 0x000fda0003f2f008 */
[----:B0-----:R-:W-:Y:S05]  /*2ae0*/  @P1 BRA `(.L_x_30) ;  /* 0x0000000000041947 */ /* 0x001fea0003800000 */
[----:B------:R-:W-:Y:S01]  /*2af0*/  BPT.TRAP 0x1 ;  /* 0x000000040000795c */ /* 0x000fe20000300000 */
.L_x_30:
[----:B------:R-:W-:Y:S01]  /*2b00*/  UIADD3 UR10, UR10, 0x1, URZ ;  /* 0x000000010a0a7890 */ /* 0x000fe2000fffe03f */
[C---:B------:R-:W-:Y:S01]  /*2b10*/  ISETP.GT.AND P2, PT, R0.reuse, 0x1, PT ;  /* 0x000000010000780c */ /* 0x040fe20003f44270 */
[----:B------:R-:W-:Y:S02]  /*2b20*/  VIADD R3, R3, 0x1 ;  /* 0x0000000103037836 */ /* 0x000fe40000000000 */
[----:B------:R-:W-:Y:S01]  /*2b30*/  UISETP.NE.AND UP0, UPT, UR10, 0x4, UPT ;  /* 0x000000040a00788c */ /* 0x000fe2000bf05270 */
[----:B------:R-:W-:Y:S02]  /*2b40*/  VIADD R0, R0, 0xffffffff ;  /* 0xffffffff00007836 */ /* 0x000fe40000000000 */
[C---:B------:R-:W-:Y:S01]  /*2b50*/  ISETP.NE.AND P1, PT, R3.reuse, 0x4, PT ;  /* 0x000000040300780c */ /* 0x040fe20003f25270 */
[----:B------:R-:W-:Y:S02]  /*2b60*/  USEL UR4, URZ, 0x1, UP0 ;  /* 0x000000013f047887 */ /* 0x000fe40008000000 */
[----:B------:R-:W-:Y:S01]  /*2b70*/  USEL UR10, UR10, URZ, UP0 ;  /* 0x0000003f0a0a7287 */ /* 0x000fe20008000000 */
[----:B------:R-:W-:-:S03]  /*2b80*/  SEL R3, R3, RZ, P1 ;  /* 0x000000ff03037207 */ /* 0x000fc60000800000 */
[----:B------:R-:W-:Y:S01]  /*2b90*/  LOP3.LUT R6, R6, UR4, RZ, 0x3c, !PT ;  /* 0x0000000406067c12 */ /* 0x000fe2000f8e3cff */
[----:B------:R-:W-:Y:S07]  /*2ba0*/  @P2 BRA `(.L_x_31) ;  /* 0xfffffff400b82947 */ /* 0x000fee000383ffff */
.L_x_24:
[----:B01----:R-:W0:Y:S01]  /*2bb0*/  LDC R0, c[0x0][0x28c] ;  /* 0x0000a300ff007b82 */ /* 0x003e220000000800 */
[----:B------:R1:W-:Y:S01]  /*2bc0*/  SYNCS.ARRIVE.TRANS64.A1T0 RZ, [R101+UR50], RZ ;  /* 0x000000ff65ff79a7 */ /* 0x0003e20008100032 */
[----:B0-----:R-:W-:-:S13]  /*2bd0*/  ISETP.GE.AND P1, PT, R0, 0x1, PT ;  /* 0x000000010000780c */ /* 0x001fda0003f26270 */
[----:B-1----:R-:W-:Y:S05]  /*2be0*/  @!P1 BRA `(.L_x_32) ;  /* 0x0000000000409947 */ /* 0x002fea0003800000 */
[----:B------:R-:W-:Y:S05]  /*2bf0*/  @!P0 BRA `(.L_x_33) ;  /* 0x0000000000048947 */ /* 0x000fea0003800000 */
[----:B------:R-:W-:Y:S01]  /*2c00*/  BPT.TRAP 0x1 ;  /* 0x000000040000795c */ /* 0x000fe20000300000 */
.L_x_33:
[----:B------:R-:W-:Y:S01]  /*2c10*/  ISETP.NE.AND P0, PT, R99, RZ, PT ;  /* 0x000000ff6300720c */ /* 0x000fe20003f05270 */
[----:B------:R-:W-:-:S12]  /*2c20*/  IMAD.U32 R3, RZ, RZ, UR41 ;  /* 0x00000029ff037e24 */ /* 0x000fd8000f8e00ff */
[----:B------:R-:W-:-:S05]  /*2c30*/  VOTEU.ANY UP0, P0 ;  /* 0x00000000003f7886 */ /* 0x000fca0000000100 */
[----:B------:R-:W-:Y:S02]  /*2c40*/  @UP0 UIADD3 UR4, UR46, UR44, URZ ;  /* 0x0000002c2e040290 */ /* 0x000fe4000fffe03f */
[----:B------:R-:W-:-:S04]  /*2c50*/  UISETP.GT.U32.AND UP0, UPT, UR39, 0x1, UPT ;  /* 0x000000012700788c */ /* 0x000fc8000bf04070 */
[----:B------:R-:W-:-:S04]  /*2c60*/  IMAD.U32 R0, RZ, RZ, UR4 ;  /* 0x00000004ff007e24 */ /* 0x000fc8000f8e00ff */
[----:B------:R-:W-:-:S05]  /*2c70*/  @P0 IMAD.SHL.U32 R0, R0, 0x8, RZ ;  /* 0x0000000800000824 */ /* 0x000fca00078e00ff */
[----:B------:R-:W-:-:S04]  /*2c80*/  @P0 LOP3.LUT R0, R0, 0x18, RZ, 0xc0, !PT ;  /* 0x0000001800000812 */ /* 0x000fc800078ec0ff */
[----:B------:R-:W-:-:S04]  /*2c90*/  @P0 IADD3 R3, R3, 0x20, R0 ;  /* 0x0000002003030810 */ /* 0x000fc80007ffe000 */
[----:B------:R-:W-:-:S04]  /*2ca0*/  @P0 PRMT R3, R22, 0x654, R3 ;  /* 0x0000065416030816 */ /* 0x000fc80000000003 */
[----:B------:R0:W-:Y:S01]  /*2cb0*/  @P0 SYNCS.ARRIVE.TRANS64.RED.A1T0 RZ, [R3+URZ], RZ ;  /* 0x000000ff03ff09a7 */ /* 0x0001e2000810043f */
[----:B------:R-:W-:-:S13]  /*2cc0*/  PLOP3.LUT P0, PT, PT, PT, UP0, 0x80, 0x0 ;  /* 0x000000000000781c */ /* 0x000fda0003f0f008 */
[----:B0-----:R-:W-:Y:S05]  /*2cd0*/  @P0 BRA `(.L_x_32) ;  /* 0x0000000000040947 */ /* 0x001fea0003800000 */
[----:B------:R-:W-:Y:S01]  /*2ce0*/  BPT.TRAP 0x1 ;  /* 0x000000040000795c */ /* 0x000fe20000300000 */
.L_x_32:
[----:B------:R-:W-:Y:S02]  /*2cf0*/  SHF.L.U32 R3, R100, 0x1f, RZ ;  /* 0x0000001f64037819 */ /* 0x000fe400000006ff */
[----:B------:R-:W-:Y:S02]  /*2d00*/  SHF.R.S32.HI R13, RZ, 0x1f, R19 ;  /* 0x0000001fff0d7819 */ /* 0x000fe40000011413 */
[----:B------:R-:W0:Y:S02]  /*2d10*/  SYNCS.PHASECHK.TRANS64.TRYWAIT P0, [R96+URZ+0x8], R3 ;  /* 0x00000803600075a7 */ /* 0x000e24000800017f */
[----:B0-----:R-:W-:Y:S05]  /*2d20*/  @!P0 BRA `(.L_x_34) ;  /* 0x0000005800e08947 */ /* 0x001fea0003800000 */
.L_x_188:
[----:B------:R-:W-:Y:S01]  /*2d30*/  IMAD.SHL.U32 R5, R18, 0x40, RZ ;  /* 0x0000004012057824 */ /* 0x000fe200078e00ff */
[----:B------:R-:W-:Y:S01]  /*2d40*/  ULDC UR6, c[0x0][0x284] ;  /* 0x0000a10000067ab9 */ /* 0x000fe20000000800 */
[----:B------:R-:W-:Y:S01]  /*2d50*/  IMAD.SHL.U32 R10, R2, 0x80, RZ ;  /* 0x00000080020a7824 */ /* 0x000fe200078e00ff */
[----:B------:R-:W-:Y:S01]  /*2d60*/  ULDC.64 UR4, c[0x0][0x5d0] ;  /* 0x0001740000047ab9 */ /* 0x000fe20000000a00 */
[----:B------:R-:W-:Y:S01]  /*2d70*/  IMAD.WIDE R20, R18, 0x40, R90 ;  /* 0x0000004012147825 */ /* 0x000fe200078e025a */
[----:B------:R-:W-:Y:S01]  /*2d80*/  ISETP.GE.AND P0, PT, R5, UR6, PT ;  /* 0x0000000605007c0c */ /* 0x000fe2000bf06270 */
[----:B------:R-:W-:Y:S01]  /*2d90*/  ULDC UR6, c[0x0][0x288] ;  /* 0x0000a20000067ab9 */ /* 0x000fe20000000800 */
[----:B------:R-:W-:Y:S01]  /*2da0*/  SHF.R.S32.HI R11, RZ, 0x1f, R10 ;  /* 0x0000001fff0b7819 */ /* 0x000fe2000001140a */
[----:B------:R-:W-:Y:S01]  /*2db0*/  IMAD R0, R13, UR4, RZ ;  /* 0x000000040d007c24 */ /* 0x000fe2000f8e02ff */
[----:B------:R-:W-:Y:S01]  /*2dc0*/  ISETP.GE.OR P0, PT, R10, UR6, P0 ;  /* 0x000000060a007c0c */ /* 0x000fe20008706670 */
[----:B0-----:R-:W-:-:S04]  /*2dd0*/  IMAD.WIDE.U32 R2, R19, UR4, R92 ;  /* 0x0000000413027c25 */ /* 0x001fc8000f8e005c */
[----:B------:R-:W-:Y:S01]  /*2de0*/  IMAD R7, R19, UR5, R0 ;  /* 0x0000000513077c24 */ /* 0x000fe2000f8e0200 */
[----:B------:R-:W-:Y:S01]  /*2df0*/  IADD3 R2, P1, R10, R2, RZ ;  /* 0x000000020a027210 */ /* 0x000fe20007f3e0ff */
[----:B------:R-:W-:Y:S02]  /*2e00*/  ULDC.64 UR4, c[0x0][0x5c8] ;  /* 0x0001720000047ab9 */ /* 0x000fe40000000a00 */
[----:B------:R-:W-:Y:S01]  /*2e10*/  IMAD R9, R21, UR4, RZ ;  /* 0x0000000415097c24 */ /* 0x000fe2000f8e02ff */
[----:B------:R-:W-:-:S03]  /*2e20*/  IADD3.X R3, R11, R3, R7, P1, !PT ;  /* 0x000000030b037210 */ /* 0x000fc60000ffe407 */
[C---:B------:R-:W-:Y:S02]  /*2e30*/  IMAD R9, R20.reuse, UR5, R9 ;  /* 0x0000000514097c24 */ /* 0x040fe4000f8e0209 */
[----:B------:R-:W-:Y:S01]  /*2e40*/  IMAD.WIDE.U32 R102, R20, UR4, R2 ;  /* 0x0000000414667c25 */ /* 0x000fe2000f8e0002 */
[----:B------:R-:W-:Y:S06]  /*2e50*/  @P0 BRA `(.L_x_35) ;  /* 0x0000003c00d80947 */ /* 0x000fec0003800000 */
[----:B-----5:R-:W-:Y:S01]  /*2e60*/  FSETP.NEU.AND P1, PT, R88, RZ, PT ;  /* 0x000000ff5800720b */ /* 0x020fe20003f2d000 */
[----:B------:R-:W-:Y:S01]  /*2e70*/  IMAD.IADD R14, R95, 0x1, -R10 ;  /* 0x000000015f0e7824 */ /* 0x000fe200078e0a0a */
[----:B------:R-:W-:Y:S01]  /*2e80*/  BSSY B0, `(.L_x_35) ;  /* 0x00003f3000007945 */ /* 0x000fe20003800000 */
[----:B------:R-:W-:Y:S02]  /*2e90*/  IMAD.IADD R0, R98, 0x1, -R5 ;  /* 0x0000000162007824 */ /* 0x000fe400078e0a05 */
[----:B------:R-:W-:Y:S01]  /*2ea0*/  IMAD.IADD R111, R103, 0x1, R9 ;  /* 0x00000001676f7824 */ /* 0x000fe200078e0209 */
[----:B------:R-:W-:-:S04]  /*2eb0*/  ISETP.GT.AND P0, PT, R14, RZ, PT ;  /* 0x000000ff0e00720c */ /* 0x000fc80003f04270 */
[----:B------:R-:W-:-:S03]  /*2ec0*/  ISETP.GT.AND P2, PT, R0, RZ, P0 ;  /* 0x000000ff0000720c */ /* 0x000fc60000744270 */
[----:B------:R-:W-:Y:S10]  /*2ed0*/  @!P1 BRA `(.L_x_36) ;  /* 0x0000002c001c9947 */ /* 0x000ff40003800000 */
[----:B------:R-:W0:Y:S01]  /*2ee0*/  LDC.64 R104, c[0x0][0x5b8] ;  /* 0x00016e00ff687b82 */ /* 0x000e220000000a00 */
[----:B------:R-:W-:-:S07]  /*2ef0*/  ULDC.64 UR4, c[0x0][0x5c0] ;  /* 0x0001700000047ab9 */ /* 0x000fce0000000a00 */
[----:B------:R-:W1:Y:S08]  /*2f00*/  LDC.64 R106, c[0x0][0x5b0] ;  /* 0x00016c00ff6a7b82 */ /* 0x000e700000000a00 */
[----:B------:R-:W2:Y:S01]  /*2f10*/  LDC.64 R108, c[0x0][0x5a8] ;  /* 0x00016a00ff6c7b82 */ /* 0x000ea20000000a00 */
[-C--:B0-----:R-:W-:Y:S02]  /*2f20*/  IMAD R4, R13, R104.reuse, RZ ;  /* 0x000000680d047224 */ /* 0x081fe400078e02ff */
[----:B------:R-:W-:-:S04]  /*2f30*/  IMAD.WIDE.U32 R2, R19, R104, R92 ;  /* 0x0000006813027225 */ /* 0x000fc800078e005c */
[----:B------:R-:W-:Y:S01]  /*2f40*/  IMAD R103, R19, R105, R4 ;  /* 0x0000006913677224 */ /* 0x000fe200078e0204 */
[----:B------:R-:W-:Y:S01]  /*2f50*/  IADD3 R4, P1, R10, R2, RZ ;  /* 0x000000020a047210 */ /* 0x000fe20007f3e0ff */
[----:B-1----:R-:W-:-:S03]  /*2f60*/  IMAD R2, R21, R106, RZ ;  /* 0x0000006a15027224 */ /* 0x002fc600078e02ff */
[----:B------:R-:W-:Y:S01]  /*2f70*/  IADD3.X R5, R11, R3, R103, P1, !PT ;  /* 0x000000030b057210 */ /* 0x000fe20000ffe467 */
[C---:B------:R-:W-:Y:S02]  /*2f80*/  IMAD R21, R20.reuse, R107, R2 ;  /* 0x0000006b14157224 */ /* 0x040fe400078e0202 */
[----:B------:R-:W-:-:S04]  /*2f90*/  IMAD.WIDE.U32 R2, R20, R106, R4 ;  /* 0x0000006a14027225 */ /* 0x000fc800078e0004 */
[----:B------:R-:W-:Y:S01]  /*2fa0*/  IMAD.IADD R3, R3, 0x1, R21 ;  /* 0x0000000103037824 */ /* 0x000fe200078e0215 */
[----:B--2---:R-:W-:-:S04]  /*2fb0*/  LEA R8, P1, R2, R108, 0x2 ;  /* 0x0000006c02087211 */ /* 0x004fc800078210ff */
[----:B------:R-:W-:-:S05]  /*2fc0*/  LEA.HI.X R9, R2, R109, R3, 0x2, P1 ;  /* 0x0000006d02097211 */ /* 0x000fca00008f1403 */
[----:B------:R0:W2:Y:S01]  /*2fd0*/  @P2 LDG.E.LTC128B R15, desc[UR52][R8.64] ;  /* 0x00000034080f2981 */ /* 0x0000a2000c1e1920 */
[----:B------:R-:W-:Y:S01]  /*2fe0*/  IMAD.WIDE.U32 R2, R20, R106, R10 ;  /* 0x0000006a14027225 */ /* 0x000fe200078e000a */
[----:B------:R-:W-:Y:S01]  /*2ff0*/  LEA R6, P3, R102, UR4, 0x2 ;  /* 0x0000000466067c11 */ /* 0x000fe2000f8610ff */
[----:B------:R-:W-:Y:S01]  /*3000*/  BSSY B1, `(.L_x_37) ;  /* 0x0000014000017945 */ /* 0x000fe20003800000 */
[----:B------:R-:W-:-:S04]  /*3010*/  IADD3 R12, P1, R92, R2, RZ ;  /* 0x000000025c0c7210 */ /* 0x000fc80007f3e0ff */
[----:B------:R-:W-:Y:S01]  /*3020*/  IADD3.X R13, R93, R21, R3, P1, !PT ;  /* 0x000000155d0d7210 */ /* 0x000fe20000ffe403 */
[----:B0-----:R-:W-:Y:S01]  /*3030*/  IMAD.SHL.U32 R8, R106, 0x8, RZ ;  /* 0x000000086a087824 */ /* 0x001fe200078e00ff */
[----:B------:R-:W-:Y:S02]  /*3040*/  ISETP.GT.AND P1, PT, R14, 0x1, PT ;  /* 0x000000010e00780c */ /* 0x000fe40003f24270 */
[----:B------:R-:W-:Y:S01]  /*3050*/  SHF.L.U64.HI R9, R106, 0x3, R107 ;  /* 0x000000036a097819 */ /* 0x000fe2000001026b */
[----:B------:R-:W-:-:S04]  /*3060*/  IMAD.WIDE.U32 R12, R19, R104, R12 ;  /* 0x00000068130c7225 */ /* 0x000fc800078e000c */
[----:B------:R-:W-:Y:S01]  /*3070*/  IMAD.IADD R3, R103, 0x1, R13 ;  /* 0x0000000167037824 */ /* 0x000fe200078e020d */
[----:B------:R-:W-:Y:S01]  /*3080*/  LEA R2, P4, R12, R108, 0x2 ;  /* 0x0000006c0c027211 */ /* 0x000fe200078810ff */
[----:B------:R-:W-:-:S03]  /*3090*/  IMAD.WIDE.U32 R8, R20, R106, R8 ;  /* 0x0000006a14087225 */ /* 0x000fc600078e0008 */
[----:B------:R-:W-:Y:S02]  /*30a0*/  LEA.HI.X R3, R12, R109, R3, 0x2, P4 ;  /* 0x0000006d0c037211 */ /* 0x000fe400020f1403 */
[----:B--2---:R-:W-:-:S05]  /*30b0*/  LOP3.LUT R7, R15, 0xffffe000, RZ, 0xc0, !PT ;  /* 0xffffe0000f077812 */ /* 0x004fca00078ec0ff */
[----:B------:R-:W-:-:S04]  /*30c0*/  FMUL R7, R7, R88 ;  /* 0x0000005807077220 */ /* 0x000fc80000400000 */
[----:B------:R-:W-:Y:S01]  /*30d0*/  FFMA R105, R24, R23, R7 ;  /* 0x0000001718697223 */ /* 0x000fe20000000007 */
[----:B------:R-:W-:Y:S02]  /*30e0*/  LEA.HI.X R7, R102, UR5, R111, 0x2, P3 ;  /* 0x0000000566077c11 */ /* 0x000fe400098f146f */
[----:B------:R-:W-:Y:S02]  /*30f0*/  ISETP.GT.AND P3, PT, R0, RZ, P1 ;  /* 0x000000ff0000720c */ /* 0x000fe40000f64270 */
[----:B------:R-:W-:-:S05]  /*3100*/  F2FP.TF32.F32.PACK_B R105, R105 ;  /* 0x00000069ff69723e */ /* 0x000fca00024050ff */
[----:B------:R0:W-:Y:S06]  /*3110*/  @P2 STG.E desc[UR52][R6.64], R105 ;  /* 0x0000006906002986 */ /* 0x0001ec000c101934 */
[----:B------:R-:W-:Y:S05]  /*3120*/  @!P3 BRA `(.L_x_38) ;  /* 0x000000000004b947 */ /* 0x000fea0003800000 */
[----:B------:R1:W5:Y:S02]  /*3130*/  LDG.E.LTC128B R15, desc[UR52][R2.64+0x4] ;  /* 0x00000434020f7981 */ /* 0x000364000c1e1920 */
.L_x_38:
[----:B------:R-:W-:Y:S05]  /*3140*/  BSYNC B1 ;  /* 0x0000000000017941 */ /* 0x000fea0003800000 */
.L_x_37:
[----:B-----5:R-:W-:Y:S01]  /*3150*/  LOP3.LUT R13, R15, 0xffffe000, RZ, 0xc0, !PT ;  /* 0xffffe0000f0d7812 */ /* 0x020fe200078ec0ff */
[----:B------:R-:W-:Y:S01]  /*3160*/  IMAD.IADD R21, R21, 0x1, R9 ;  /* 0x0000000115157824 */ /* 0x000fe200078e0209 */
[----:B------:R-:W-:Y:S02]  /*3170*/  IADD3 R9, P2, R4, R8, RZ ;  /* 0x0000000804097210 */ /* 0x000fe40007f5e0ff */
[----:B------:R-:W-:Y:S01]  /*3180*/  ISETP.GT.AND P0, PT, R0, 0x8, P0 ;  /* 0x000000080000780c */ /* 0x000fe20000704270 */
[----:B------:R-:W-:Y:S02]  /*3190*/  FMUL R4, R13, R88 ;  /* 0x000000580d047220 */ /* 0x000fe40000400000 */
[----:B------:R-:W-:Y:S01]  /*31a0*/  IMAD.X R18, R21, 0x1, R5, P2 ;  /* 0x0000000115127824 */ /* 0x000fe200010e0605 */
[----:B------:R-:W-:Y:S01]  /*31b0*/  LEA R12, P2, R9, R108, 0x2 ;  /* 0x0000006c090c7211 */ /* 0x000fe200078410ff */
[----:B------:R-:W-:Y:S01]  /*31c0*/  FFMA R25, R25, R23, R4 ;  /* 0x0000001719197223 */ /* 0x000fe20000000004 */
[----:B------:R-:W-:-:S02]  /*31d0*/  @P3 IMAD.MOV.U32 R4, RZ, RZ, R6 ;  /* 0x000000ffff043224 */ /* 0x000fc400078e0006 */
[----:B------:R-:W-:Y:S01]  /*31e0*/  @P3 IMAD.MOV.U32 R5, RZ, RZ, R7 ;  /* 0x000000ffff053224 */ /* 0x000fe200078e0007 */
[----:B------:R-:W-:Y:S02]  /*31f0*/  LEA.HI.X R13, R9, R109, R18, 0x2, P2 ;  /* 0x0000006d090d7211 */ /* 0x000fe400010f1412 */
[----:B------:R-:W-:-:S05]  /*3200*/  F2FP.TF32.F32.PACK_B R25, R25 ;  /* 0x00000019ff19723e */ /* 0x000fca00024050ff */
[----:B------:R2:W-:Y:S04]  /*3210*/  @P3 STG.E desc[UR52][R4.64+0x4], R25 ;  /* 0x0000041904003986 */ /* 0x0005e8000c101934 */
[----:B------:R-:W3:Y:S01]  /*3220*/  @P0 LDG.E.LTC128B R15, desc[UR52][R12.64] ;  /* 0x000000340c0f0981 */ /* 0x000ee2000c1e1920 */
[----:B------:R-:W-:Y:S01]  /*3230*/  IADD3 R10, P2, P3, R92, R8, R10 ;  /* 0x000000085c0a7210 */ /* 0x000fe20007b5e00a */
[----:B------:R-:W-:Y:S01]  /*3240*/  BSSY B1, `(.L_x_39) ;  /* 0x0000011000017945 */ /* 0x000fe20003800000 */
[----:B------:R-:W-:Y:S02]  /*3250*/  ISETP.GT.AND P1, PT, R0, 0x8, P1 ;  /* 0x000000080000780c */ /* 0x000fe40000f24270 */
[----:B------:R-:W-:Y:S02]  /*3260*/  IADD3.X R11, R93, R21, R11, P2, P3 ;  /* 0x000000155d0b7210 */ /* 0x000fe400017e640b */
[C---:B------:R-:W-:Y:S01]  /*3270*/  LEA R8, P2, R94.reuse, R6, 0x2 ;  /* 0x000000065e087211 */ /* 0x040fe200078410ff */
[----:B------:R-:W-:Y:S01]  /*3280*/  IMAD.WIDE.U32 R10, R19, R104, R10 ;  /* 0x00000068130a7225 */ /* 0x000fe200078e000a */
[----:B------:R-:W-:-:S03]  /*3290*/  SHF.L.U64.HI R19, R94, 0x2, R89 ;  /* 0x000000025e137819 */ /* 0x000fc60000010259 */
[----:B------:R-:W-:Y:S01]  /*32a0*/  IMAD.IADD R11, R103, 0x1, R11 ;  /* 0x00000001670b7824 */ /* 0x000fe200078e020b */
[----:B--2---:R-:W-:-:S04]  /*32b0*/  LEA R4, P3, R10, R108, 0x2 ;  /* 0x0000006c0a047211 */ /* 0x004fc800078610ff */
[----:B------:R-:W-:Y:S02]  /*32c0*/  LEA.HI.X R5, R10, R109, R11, 0x2, P3 ;  /* 0x0000006d0a057211 */ /* 0x000fe400018f140b */
[----:B---3--:R-:W-:-:S05]  /*32d0*/  LOP3.LUT R9, R15, 0xffffe000, RZ, 0xc0, !PT ;  /* 0xffffe0000f097812 */ /* 0x008fca00078ec0ff */
[----:B------:R-:W-:-:S04]  /*32e0*/  FMUL R9, R9, R88 ;  /* 0x0000005809097220 */ /* 0x000fc80000400000 */
[----:B------:R-:W-:Y:S01]  /*32f0*/  FFMA R21, R26, R23, R9 ;  /* 0x000000171a157223 */ /* 0x000fe20000000009 */
[----:B------:R-:W-:-:S04]  /*3300*/  IMAD.X R9, R19, 0x1, R7, P2 ;  /* 0x0000000113097824 */ /* 0x000fc800010e0607 */
[----:B------:R-:W-:-:S05]  /*3310*/  F2FP.TF32.F32.PACK_B R21, R21 ;  /* 0x00000015ff15723e */ /* 0x000fca00024050ff */
[----:B------:R2:W-:Y:S01]  /*3320*/  @P0 STG.E desc[UR52][R8.64], R21 ;  /* 0x0000001508000986 */ /* 0x0005e2000c101934 */
[----:B------:R-:W-:Y:S05]  /*3330*/  @!P1 BRA `(.L_x_40) ;  /* 0x0000000000049947 */ /* 0x000fea0003800000 */
[----:B------:R3:W5:Y:S02]  /*3340*/  LDG.E.LTC128B R15, desc[UR52][R4.64+0x4] ;  /* 0x00000434040f7981 */ /* 0x000764000c1e1920 */
.L_x_40:
[----:B------:R-:W-:Y:S05]  /*3350*/  BSYNC B1 ;  /* 0x0000000000017941 */ /* 0x000fea0003800000 */
.L_x_39:
[----:B-----5:R-:W-:Y:S01]  /*3360*/  LOP3.LUT R11, R15, 0xffffe000, RZ, 0xc0, !PT ;  /* 0xffffe0000f0b7812 */ /* 0x020fe200078ec0ff */
[----:B------:R-:W-:Y:S01]  /*3370*/  BSSY B1, `(.L_x_41) ;  /* 0x0000009000017945 */ /* 0x000fe20003800000 */
[----:B------:R-:W-:-:S03]  /*3380*/  ISETP.GT.AND P0, PT, R14, 0x8, PT ;  /* 0x000000080e00780c */ /* 0x000fc60003f04270 */
[----:B------:R-:W-:Y:S01]  /*3390*/  FMUL R10, R11, R88 ;  /* 0x000000580b0a7220 */ /* 0x000fe20000400000 */
[----:B------:R-:W-:-:S03]  /*33a0*/  ISETP.GT.AND P2, PT, R0, RZ, P0 ;  /* 0x000000ff0000720c */ /* 0x000fc60000744270 */
[----:B------:R-:W-:-:S05]  /*33b0*/  FFMA R27, R27, R23, R10 ;  /* 0x000000171b1b7223 */ /* 0x000fca000000000a */
[----:B------:R-:W-:-:S05]  /*33c0*/  F2FP.TF32.F32.PACK_B R27, R27 ;  /* 0x0000001bff1b723e */ /* 0x000fca00024050ff */
[----:B------:R4:W-:Y:S01]  /*33d0*/  @P1 STG.E desc[UR52][R8.64+0x4], R27 ;  /* 0x0000041b08001986 */ /* 0x0009e2000c101934 */
[----:B------:R-:W-:Y:S05]  /*33e0*/  @!P2 BRA `(.L_x_42) ;  /* 0x000000000004a947 */ /* 0x000fea0003800000 */
[----:B------:R0:W5:Y:S02]  /*33f0*/  LDG.E.LTC128B R15, desc[UR52][R2.64+0x20] ;  /* 0x00002034020f7981 */ /* 0x000164000c1e1920 */
.L_x_42:
[----:B------:R-:W-:Y:S05]  /*3400*/  BSYNC B1 ;  /* 0x0000000000017941 */ /* 0x000fea0003800000 */
.L_x_41:
        /* <DEDUP_REMOVED lines=10> */
.L_x_44:
[----:B------:R-:W-:Y:S05]  /*34b0*/  BSYNC B1 ;  /* 0x0000000000017941 */ /* 0x000fea0003800000 */
.L_x_43:
[----:B0----5:R-:W-:Y:S01]  /*34c0*/  LOP3.LUT R11, R15, 0xffffe000, RZ, 0xc0, !PT ;  /* 0xffffe0000f0b7812 */ /* 0x021fe200078ec0ff */
[----:B------:R-:W-:Y:S01]  /*34d0*/  BSSY B1, `(.L_x_45) ;  /* 0x0000008000017945 */ /* 0x000fe20003800000 */
[----:B------:R-:W-:-:S03]  /*34e0*/  ISETP.GT.AND P0, PT, R0, 0x8, P0 ;  /* 0x000000080000780c */ /* 0x000fc60000704270 */
[----:B------:R-:W-:-:S04]  /*34f0*/  FMUL R10, R11, R88 ;  /* 0x000000580b0a7220 */ /* 0x000fc80000400000 */
[----:B------:R-:W-:-:S05]  /*3500*/  FFMA R29, R29, R23, R10 ;  /* 0x000000171d1d7223 */ /* 0x000fca000000000a */
[----:B------:R-:W-:-:S05]  /*3510*/  F2FP.TF32.F32.PACK_B R29, R29 ;  /* 0x0000001dff1d723e */ /* 0x000fca00024050ff */
[----:B------:R0:W-:Y:S01]  /*3520*/  @P3 STG.E desc[UR52][R6.64+0x24], R29 ;  /* 0x0000241d06003986 */ /* 0x0001e2000c101934 */
[----:B------:R-:W-:Y:S05]  /*3530*/  @!P0 BRA `(.L_x_46) ;  /* 0x0000000000048947 */ /* 0x000fea0003800000 */
[----:B------:R0:W5:Y:S02]  /*3540*/  LDG.E.LTC128B R15, desc[UR52][R4.64+0x20] ;  /* 0x00002034040f7981 */ /* 0x000164000c1e1920 */
.L_x_46:
[----:B------:R-:W-:Y:S05]  /*3550*/  BSYNC B1 ;  /* 0x0000000000017941 */ /* 0x000fea0003800000 */
.L_x_45:
[----:B-----5:R-:W-:Y:S01]  /*3560*/  LOP3.LUT R11, R15, 0xffffe000, RZ, 0xc0, !PT ;  /* 0xffffe0000f0b7812 */ /* 0x020fe200078ec0ff */
        /* <DEDUP_REMOVED lines=8> */
.L_x_48:
[----:B------:R-:W-:Y:S05]  /*35f0*/  BSYNC B1 ;  /* 0x0000000000017941 */ /* 0x000fea0003800000 */
.L_x_47:
[----:B0----5:R-:W-:Y:S01]  /*3600*/  LOP3.LUT R11, R15, 0xffffe000, RZ, 0xc0, !PT ;  /* 0xffffe0000f0b7812 */ /* 0x021fe200078ec0ff */
        /* <DEDUP_REMOVED lines=9> */
.L_x_50:
[----:B------:R-:W-:Y:S05]  /*36a0*/  BSYNC B1 ;  /* 0x0000000000017941 */ /* 0x000fea0003800000 */
.L_x_49:
        /* <DEDUP_REMOVED lines=10> */
.L_x_52:
[----:B------:R-:W-:Y:S05]  /*3750*/  BSYNC B1 ;  /* 0x0000000000017941 */ /* 0x000fea0003800000 */
.L_x_51:
        /* <DEDUP_REMOVED lines=9> */
.L_x_54:
[----:B------:R-:W-:Y:S05]  /*37f0*/  BSYNC B1 ;  /* 0x0000000000017941 */ /* 0x000fea0003800000 */
.L_x_53:
        /* <DEDUP_REMOVED lines=9> */
.L_x_56:
[----:B------:R-:W-:Y:S05]  /*3890*/  BSYNC B1 ;  /* 0x0000000000017941 */ /* 0x000fea0003800000 */
.L_x_55:
        /* <DEDUP_REMOVED lines=10> */
.L_x_58:
[----:B------:R-:W-:Y:S05]  /*3940*/  BSYNC B1 ;  /* 0x0000000000017941 */ /* 0x000fea0003800000 */
.L_x_57:
        /* <DEDUP_REMOVED lines=10> */
.L_x_60:
[----:B------:R-:W-:Y:S05]  /*39f0*/  BSYNC B1 ;  /* 0x0000000000017941 */ /* 0x000fea0003800000 */
.L_x_59:
        /* <DEDUP_REMOVED lines=9> */
.L_x_62:
[----:B------:R-:W-:Y:S05]  /*3a90*/  BSYNC B1 ;  /* 0x0000000000017941 */ /* 0x000fea0003800000 */
.L_x_61:
        /* <DEDUP_REMOVED lines=9> */
.L_x_64:
[----:B------:R-:W-:Y:S05]  /*3b30*/  BSYNC B1 ;  /* 0x0000000000017941 */ /* 0x000fea0003800000 */
.L_x_63:
        /* <DEDUP_REMOVED lines=10> */
.L_x_66:
[----:B------:R-:W-:Y:S05]  /*3be0*/  BSYNC B1 ;  /* 0x0000000000017941 */ /* 0x000fea0003800000 */
.L_x_65:
        /* <DEDUP_REMOVED lines=10> */
.L_x_68:
[----:B------:R-:W-:Y:S05]  /*3c90*/  BSYNC B1 ;  /* 0x0000000000017941 */ /* 0x000fea0003800000 */
.L_x_67:
        /* <DEDUP_REMOVED lines=9> */
.L_x_70:
[----:B------:R-:W-:Y:S05]  /*3d30*/  BSYNC B1 ;  /* 0x0000000000017941 */ /* 0x000fea0003800000 */
.L_x_69:
        /* <DEDUP_REMOVED lines=9> */
.L_x_72:
[----:B------:R-:W-:Y:S05]  /*3dd0*/  BSYNC B1 ;  /* 0x0000000000017941 */ /* 0x000fea0003800000 */
.L_x_71:
        /* <DEDUP_REMOVED lines=10> */
.L_x_74:
[----:B------:R-:W-:Y:S05]  /*3e80*/  BSYNC B1 ;  /* 0x0000000000017941 */ /* 0x000fea0003800000 */
.L_x_73:
        /* <DEDUP_REMOVED lines=10> */
.L_x_76:
[----:B------:R-:W-:Y:S05]  /*3f30*/  BSYNC B1 ;  /* 0x0000000000017941 */ /* 0x000fea0003800000 */
.L_x_75:
        /* <DEDUP_REMOVED lines=9> */
.L_x_78:
[----:B------:R-:W-:Y:S05]  /*3fd0*/  BSYNC B1 ;  /* 0x0000000000017941 */ /* 0x000fea0003800000 */
.L_x_77:
        /* <DEDUP_REMOVED lines=9> */
.L_x_80:
[----:B------:R-:W-:Y:S05]  /*4070*/  BSYNC B1 ;  /* 0x0000000000017941 */ /* 0x000fea0003800000 */
.L_x_79:
        /* <DEDUP_REMOVED lines=10> */
.L_x_82:
[----:B------:R-:W-:Y:S05]  /*4120*/  BSYNC B1 ;  /* 0x0000000000017941 */ /* 0x000fea0003800000 */
.L_x_81:
        /* <DEDUP_REMOVED lines=10> */
.L_x_84:
[----:B------:R-:W-:Y:S05]  /*41d0*/  BSYNC B1 ;  /* 0x0000000000017941 */ /* 0x000fea0003800000 */
.L_x_83:
        /* <DEDUP_REMOVED lines=9> */
.L_x_86:
[----:B------:R-:W-:Y:S05]  /*4270*/  BSYNC B1 ;  /* 0x0000000000017941 */ /* 0x000fea0003800000 */
.L_x_85:
        /* <DEDUP_REMOVED lines=9> */
.L_x_88:
[----:B------:R-:W-:Y:S05]  /*4310*/  BSYNC B1 ;  /* 0x0000000000017941 */ /* 0x000fea0003800000 */
.L_x_87:
        /* <DEDUP_REMOVED lines=10> */
.L_x_90:
[----:B------:R-:W-:Y:S05]  /*43c0*/  BSYNC B1 ;  /* 0x0000000000017941 */ /* 0x000fea0003800000 */
.L_x_89:
        /* <DEDUP_REMOVED lines=10> */
.L_x_92:
[----:B------:R-:W-:Y:S05]  /*4470*/  BSYNC B1 ;  /* 0x0000000000017941 */ /* 0x000fea0003800000 */
.L_x_91:
        /* <DEDUP_REMOVED lines=9> */
.L_x_94:
[----:B------:R-:W-:Y:S05]  /*4510*/  BSYNC B1 ;  /* 0x0000000000017941 */ /* 0x000fea0003800000 */
.L_x_93:
        /* <DEDUP_REMOVED lines=9> */
.L_x_96:
[----:B------:R-:W-:Y:S05]  /*45b0*/  BSYNC B1 ;  /* 0x0000000000017941 */ /* 0x000fea0003800000 */
.L_x_95:
        /* <DEDUP_REMOVED lines=10> */
.L_x_98:
[----:B------:R-:W-:Y:S05]  /*4660*/  BSYNC B1 ;  /* 0x0000000000017941 */ /* 0x000fea0003800000 */
.L_x_97:
        /* <DEDUP_REMOVED lines=10> */
.L_x_100:
[----:B------:R-:W-:Y:S05]  /*4710*/  BSYNC B1 ;  /* 0x0000000000017941 */ /* 0x000fea0003800000 */
.L_x_99:
        /* <DEDUP_REMOVED lines=9> */
.L_x_102:
[----:B------:R-:W-:Y:S05]  /*47b0*/  BSYNC B1 ;  /* 0x0000000000017941 */ /* 0x000fea0003800000 */
.L_x_101:
        /* <DEDUP_REMOVED lines=9> */
.L_x_104:
[----:B------:R-:W-:Y:S05]  /*4850*/  BSYNC B1 ;  /* 0x0000000000017941 */ /* 0x000fea0003800000 */
.L_x_103:
        /* <DEDUP_REMOVED lines=10> */
.L_x_106:
[----:B------:R-:W-:Y:S05]  /*4900*/  BSYNC B1 ;  /* 0x0000000000017941 */ /* 0x000fea0003800000 */
.L_x_105:
        /* <DEDUP_REMOVED lines=10> */
.L_x_108:
[----:B------:R-:W-:Y:S05]  /*49b0*/  BSYNC B1 ;  /* 0x0000000000017941 */ /* 0x000fea0003800000 */
.L_x_107:
        /* <DEDUP_REMOVED lines=9> */
.L_x_110:
[----:B------:R-:W-:Y:S05]  /*4a50*/  BSYNC B1 ;  /* 0x0000000000017941 */ /* 0x000fea0003800000 */
.L_x_109:
        /* <DEDUP_REMOVED lines=9> */
.L_x_112:
[----:B------:R-:W-:Y:S05]  /*4af0*/  BSYNC B1 ;  /* 0x0000000000017941 */ /* 0x000fea0003800000 */
.L_x_111:
        /* <DEDUP_REMOVED lines=10> */
.L_x_114:
[----:B------:R-:W-:Y:S05]  /*4ba0*/  BSYNC B1 ;  /* 0x0000000000017941 */ /* 0x000fea0003800000 */
.L_x_113:
        /* <DEDUP_REMOVED lines=10> */
.L_x_116:
[----:B------:R-:W-:Y:S05]  /*4c50*/  BSYNC B1 ;  /* 0x0000000000017941 */ /* 0x000fea0003800000 */
.L_x_115:
        /* <DEDUP_REMOVED lines=9> */
.L_x_118:
[----:B------:R-:W-:Y:S05]  /*4cf0*/  BSYNC B1 ;  /* 0x0000000000017941 */ /* 0x000fea0003800000 */
.L_x_117:
        /* <DEDUP_REMOVED lines=9> */
.L_x_120:
[----:B------:R-:W-:Y:S05]  /*4d90*/  BSYNC B1 ;  /* 0x0000000000017941 */ /* 0x000fea0003800000 */
.L_x_119:
        /* <DEDUP_REMOVED lines=10> */
.L_x_122:
[----:B------:R-:W-:Y:S05]  /*4e40*/  BSYNC B1 ;  /* 0x0000000000017941 */ /* 0x000fea0003800000 */
.L_x_121:
        /* <DEDUP_REMOVED lines=10> */
.L_x_124:
[----:B------:R-:W-:Y:S05]  /*4ef0*/  BSYNC B1 ;  /* 0x0000000000017941 */ /* 0x000fea0003800000 */
.L_x_123:
        /* <DEDUP_REMOVED lines=9> */
.L_x_126:
[----:B------:R-:W-:Y:S05]  /*4f90*/  BSYNC B1 ;  /* 0x0000000000017941 */ /* 0x000fea0003800000 */
.L_x_125:
        /* <DEDUP_REMOVED lines=9> */
.L_x_128:
[----:B------:R-:W-:Y:S05]  /*5030*/  BSYNC B1 ;  /* 0x0000000000017941 */ /* 0x000fea0003800000 */
.L_x_127:
        /* <DEDUP_REMOVED lines=10> */
.L_x_130:
[----:B------:R-:W-:Y:S05]  /*50e0*/  BSYNC B1 ;  /* 0x0000000000017941 */ /* 0x000fea0003800000 */
.L_x_129:
        /* <DEDUP_REMOVED lines=10> */
.L_x_132:
[----:B------:R-:W-:Y:S05]  /*5190*/  BSYNC B1 ;  /* 0x0000000000017941 */ /* 0x000fea0003800000 */
.L_x_131:
        /* <DEDUP_REMOVED lines=9> */
.L_x_134:
[----:B------:R-:W-:Y:S05]  /*5230*/  BSYNC B1 ;  /* 0x0000000000017941 */ /* 0x000fea0003800000 */
.L_x_133:
        /* <DEDUP_REMOVED lines=9> */
.L_x_136:
[----:B------:R-:W-:Y:S05]  /*52d0*/  BSYNC B1 ;  /* 0x0000000000017941 */ /* 0x000fea0003800000 */
.L_x_135:
        /* <DEDUP_REMOVED lines=10> */
.L_x_138:
[----:B------:R-:W-:Y:S05]  /*5380*/  BSYNC B1 ;  /* 0x0000000000017941 */ /* 0x000fea0003800000 */
.L_x_137:
        /* <DEDUP_REMOVED lines=10> */
.L_x_140:
[----:B------:R-:W-:Y:S05]  /*5430*/  BSYNC B1 ;  /* 0x0000000000017941 */ /* 0x000fea0003800000 */
.L_x_139:
        /* <DEDUP_REMOVED lines=9> */
.L_x_142:
[----:B------:R-:W-:Y:S05]  /*54d0*/  BSYNC B1 ;  /* 0x0000000000017941 */ /* 0x000fea0003800000 */
.L_x_141:
        /* <DEDUP_REMOVED lines=9> */
.L_x_144:
[----:B------:R-:W-:Y:S05]  /*5570*/  BSYNC B1 ;  /* 0x0000000000017941 */ /* 0x000fea0003800000 */
.L_x_143:
        /* <DEDUP_REMOVED lines=10> */
.L_x_146:
[----:B------:R-:W-:Y:S05]  /*5620*/  BSYNC B1 ;  /* 0x0000000000017941 */ /* 0x000fea0003800000 */
.L_x_145:
        /* <DEDUP_REMOVED lines=10> */
.L_x_148:
[----:B------:R-:W-:Y:S05]  /*56d0*/  BSYNC B1 ;  /* 0x0000000000017941 */ /* 0x000fea0003800000 */
.L_x_147:
        /* <DEDUP_REMOVED lines=9> */
.L_x_150:
[----:B------:R-:W-:Y:S05]  /*5770*/  BSYNC B1 ;  /* 0x0000000000017941 */ /* 0x000fea0003800000 */
.L_x_149:
        /* <DEDUP_REMOVED lines=9> */
.L_x_152:
[----:B------:R-:W-:Y:S05]  /*5810*/  BSYNC B1 ;  /* 0x0000000000017941 */ /* 0x000fea0003800000 */
.L_x_151:
        /* <DEDUP_REMOVED lines=10> */
.L_x_154:
[----:B------:R-:W-:Y:S05]  /*58c0*/  BSYNC B1 ;  /* 0x0000000000017941 */ /* 0x000fea0003800000 */
.L_x_153:
        /* <DEDUP_REMOVED lines=10> */
.L_x_156:
[----:B------:R-:W-:Y:S05]  /*5970*/  BSYNC B1 ;  /* 0x0000000000017941 */ /* 0x000fea0003800000 */
.L_x_155:
[----:B01---5:R-:W-:Y:S01]  /*5980*/  LOP3.LUT R3, R15, 0xffffe000, RZ, 0xc0, !PT ;  /* 0xffffe0000f037812 */ /* 0x023fe200078ec0ff */
        /* <DEDUP_REMOVED lines=8> */
.L_x_158:
[----:B------:R-:W-:Y:S05]  /*5a10*/  BSYNC B1 ;  /* 0x0000000000017941 */ /* 0x000fea0003800000 */
.L_x_157:
[----:B-----5:R-:W-:Y:S01]  /*5a20*/  LOP3.LUT R3, R15, 0xffffe000, RZ, 0xc0, !PT ;  /* 0xffffe0000f037812 */ /* 0x020fe200078ec0ff */
[----:B------:R-:W-:Y:S01]  /*5a30*/  @P0 IMAD.MOV.U32 R2, RZ, RZ, R8 ;  /* 0x000000ffff020224 */ /* 0x000fe200078e0008 */
[----:B------:R-:W-:Y:S01]  /*5a40*/  ISETP.GT.AND P1, PT, R0, 0x8, P1 ;  /* 0x000000080000780c */ /* 0x000fe20000f24270 */
[----:B------:R-:W-:Y:S02]  /*5a50*/  BSSY B1, `(.L_x_159) ;  /* 0x0000008000017945 */ /* 0x000fe40003800000 */
[----:B------:R-:W-:-:S04]  /*5a60*/  FMUL R3, R3, R88 ;  /* 0x0000005803037220 */ /* 0x000fc80000400000 */
[----:B0-----:R-:W-:Y:S01]  /*5a70*/  FFMA R7, R86, R23, R3 ;  /* 0x0000001756077223 */ /* 0x001fe20000000003 */
[----:B------:R-:W-:-:S04]  /*5a80*/  @P0 IMAD.MOV.U32 R3, RZ, RZ, R9 ;  /* 0x000000ffff030224 */ /* 0x000fc800078e0009 */
[----:B------:R-:W-:-:S05]  /*5a90*/  F2FP.TF32.F32.PACK_B R7, R7 ;  /* 0x00000007ff07723e */ /* 0x000fca00024050ff */
[----:B------:R0:W-:Y:S01]  /*5aa0*/  @P0 STG.E desc[UR52][R2.64+0x1e0], R7 ;  /* 0x0001e00702000986 */ /* 0x0001e2000c101934 */
[----:B------:R-:W-:Y:S05]  /*5ab0*/  @!P1 BRA `(.L_x_160) ;  /* 0x0000000000049947 */ /* 0x000fea0003800000 */
[----:B------:R0:W5:Y:S02]  /*5ac0*/  LDG.E.LTC128B R15, desc[UR52][R4.64+0x1e4] ;  /* 0x0001e434040f7981 */ /* 0x000164000c1e1920 */
.L_x_160:
[----:B------:R-:W-:Y:S05]  /*5ad0*/  BSYNC B1 ;  /* 0x0000000000017941 */ /* 0x000fea0003800000 */
.L_x_159:
[----:B------:R-:W-:Y:S05]  /*5ae0*/  @!P1 BRA `(.L_x_161) ;  /* 0x0000001000b09947 */ /* 0x000fea0003800000 */
[----:B-----5:R-:W-:-:S05]  /*5af0*/  LOP3.LUT R15, R15, 0xffffe000, RZ, 0xc0, !PT ;  /* 0xffffe0000f0f7812 */ /* 0x020fca00078ec0ff */
[----:B------:R-:W-:-:S04]  /*5b00*/  FMUL R0, R15, R88 ;  /* 0x000000580f007220 */ /* 0x000fc80000400000 */
[----:B------:R-:W-:-:S05]  /*5b10*/  FFMA R87, R87, R23, R0 ;  /* 0x0000001757577223 */ /* 0x000fca0000000000 */
[----:B------:R-:W-:-:S05]  /*5b20*/  F2FP.TF32.F32.PACK_B R87, R87 ;  /* 0x00000057ff57723e */ /* 0x000fca00024050ff */
[----:B------:R0:W-:Y:S01]  /*5b30*/  STG.E desc[UR52][R8.64+0x1e4], R87 ;  /* 0x0001e45708007986 */ /* 0x0001e2000c101934 */
[----:B------:R-:W-:Y:S05]  /*5b40*/  BRA `(.L_x_161) ;  /* 0x0000001000987947 */ /* 0x000fea0003800000 */
.L_x_36:
[----:B------:R-:W-:Y:S01]  /*5b50*/  ISETP.GT.AND P4, PT, R14, 0x1, PT ;  /* 0x000000010e00780c */ /* 0x000fe20003f84270 */
[----:B------:R-:W-:Y:S01]  /*5b60*/  ULDC.64 UR4, c[0x0][0x5c0] ;  /* 0x0001700000047ab9 */ /* 0x000fe20000000a00 */
[-C--:B------:R-:W-:Y:S01]  /*5b70*/  FMUL R7, R24, R23.reuse ;  /* 0x0000001718077220 */ /* 0x080fe20000400000 */
[----:B------:R-:W-:Y:S01]  /*5b80*/  LEA R2, P3, R102, UR4, 0x2 ;  /* 0x0000000466027c11 */ /* 0x000fe2000f8610ff */
[-C--:B------:R-:W-:Y:S01]  /*5b90*/  FMUL R25, R25, R23.reuse ;  /* 0x0000001719197220 */ /* 0x080fe20000400000 */
[----:B------:R-:W-:Y:S01]  /*5ba0*/  ISETP.GT.AND P1, PT, R0, RZ, P4 ;  /* 0x000000ff0000720c */ /* 0x000fe20002724270 */
[-C--:B------:R-:W-:Y:S01]  /*5bb0*/  FMUL R9, R26, R23.reuse ;  /* 0x000000171a097220 */ /* 0x080fe20000400000 */
[----:B------:R-:W-:Y:S01]  /*5bc0*/  LEA.HI.X R3, R102, UR5, R111, 0x2, P3 ;  /* 0x0000000566037c11 */ /* 0x000fe200098f146f */
[----:B------:R-:W-:Y:S01]  /*5bd0*/  FMUL R27, R27, R23 ;  /* 0x000000171b1b7220 */ /* 0x000fe20000400000 */
[----:B------:R-:W-:Y:S01]  /*5be0*/  F2FP.TF32.F32.PACK_B R7, R7 ;  /* 0x00000007ff07723e */ /* 0x000fe200024050ff */
[----:B------:R-:W-:Y:S01]  /*5bf0*/  FMUL R29, R29, R23 ;  /* 0x000000171d1d7220 */ /* 0x000fe20000400000 */
[----:B------:R-:W-:Y:S01]  /*5c00*/  F2FP.TF32.F32.PACK_B R25, R25 ;  /* 0x00000019ff19723e */ /* 0x000fe200024050ff */
[-C--:B------:R-:W-:Y:S01]  /*5c10*/  FMUL R31, R31, R23.reuse ;  /* 0x000000171f1f7220 */ /* 0x080fe20000400000 */
[C---:B------:R-:W-:Y:S01]  /*5c20*/  SHF.L.U64.HI R5, R94.reuse, 0x2, R89 ;  /* 0x000000025e057819 */ /* 0x040fe20000010259 */
[----:B------:R0:W-:Y:S01]  /*5c30*/  @P2 STG.E desc[UR52][R2.64], R7 ;  /* 0x0000000702002986 */ /* 0x0001e2000c101934 */
[----:B------:R-:W-:Y:S01]  /*5c40*/  LEA R4, P3, R94, R2, 0x2 ;  /* 0x000000025e047211 */ /* 0x000fe200078610ff */
[-C--:B------:R-:W-:Y:S01]  /*5c50*/  FMUL R11, R32, R23.reuse ;  /* 0x00000017200b7220 */ /* 0x080fe20000400000 */
[C---:B------:R-:W-:Y:S01]  /*5c60*/  ISETP.GT.AND P2, PT, R14.reuse, 0x8, PT ;  /* 0x000000080e00780c */ /* 0x040fe20003f44270 */
[----:B------:R-:W-:Y:S01]  /*5c70*/  @P1 STG.E desc[UR52][R2.64+0x4], R25 ;  /* 0x0000041902001986 */ /* 0x000fe2000c101934 */
[----:B------:R-:W-:Y:S01]  /*5c80*/  ISETP.GT.AND P1, PT, R14, 0x9, PT ;  /* 0x000000090e00780c */ /* 0x000fe20003f24270 */
[----:B------:R-:W-:Y:S01]  /*5c90*/  IMAD.X R5, R5, 0x1, R3, P3 ;  /* 0x0000000105057824 */ /* 0x000fe200018e0603 */
[C---:B------:R-:W-:Y:S01]  /*5ca0*/  ISETP.GT.AND P0, PT, R0.reuse, 0x8, P0 ;  /* 0x000000080000780c */ /* 0x040fe20000704270 */
[-C--:B------:R-:W-:Y:S01]  /*5cb0*/  FMUL R33, R33, R23.reuse ;  /* 0x0000001721217220 */ /* 0x080fe20000400000 */
[C---:B------:R-:W-:Y:S01]  /*5cc0*/  ISETP.GT.AND P4, PT, R0.reuse, 0x8, P4 ;  /* 0x000000080000780c */ /* 0x040fe20002784270 */
[-C--:B------:R-:W-:Y:S01]  /*5cd0*/  FMUL R35, R35, R23.reuse ;  /* 0x0000001723237220 */ /* 0x080fe20000400000 */
[----:B------:R-:W-:Y:S01]  /*5ce0*/  ISETP.GT.AND P5, PT, R0, RZ, P2 ;  /* 0x000000ff0000720c */ /* 0x000fe200017a4270 */
[-C--:B0-----:R-:W-:Y:S01]  /*5cf0*/  FMUL R7, R28, R23.reuse ;  /* 0x000000171c077220 */ /* 0x081fe20000400000 */
[----:B------:R-:W-:Y:S01]  /*5d00*/  ISETP.GT.AND P3, PT, R0, RZ, P1 ;  /* 0x000000ff0000720c */ /* 0x000fe20000f64270 */
[----:B------:R-:W-:Y:S01]  /*5d10*/  FMUL R37, R37, R23 ;  /* 0x0000001725257220 */ /* 0x000fe20000400000 */
[----:B------:R-:W-:Y:S01]  /*5d20*/  F2FP.TF32.F32.PACK_B R9, R9 ;  /* 0x00000009ff09723e */ /* 0x000fe200024050ff */
[----:B------:R-:W-:Y:S01]  /*5d30*/  FMUL R39, R39, R23 ;  /* 0x0000001727277220 */ /* 0x000fe20000400000 */
[----:B------:R-:W-:Y:S01]  /*5d40*/  F2FP.TF32.F32.PACK_B R27, R27 ;  /* 0x0000001bff1b723e */ /* 0x000fe200024050ff */
[----:B------:R-:W-:Y:S01]  /*5d50*/  FMUL R41, R41, R23 ;  /* 0x0000001729297220 */ /* 0x000fe20000400000 */
[----:B------:R-:W-:Y:S01]  /*5d60*/  F2FP.TF32.F32.PACK_B R7, R7 ;  /* 0x00000007ff07723e */ /* 0x000fe200024050ff */
[----:B------:R0:W-:Y:S01]  /*5d70*/  @P0 STG.E desc[UR52][R4.64], R9 ;  /* 0x0000000904000986 */ /* 0x0001e2000c101934 */
[----:B------:R-:W-:Y:S01]  /*5d80*/  F2FP.TF32.F32.PACK_B R29, R29 ;  /* 0x0000001dff1d723e */ /* 0x000fe200024050ff */
[-C--:B------:R-:W-:Y:S01]  /*5d90*/  FMUL R43, R43, R23.reuse ;  /* 0x000000172b2b7220 */ /* 0x080fe20000400000 */
[----:B------:R-:W-:Y:S01]  /*5da0*/  ISETP.GT.AND P0, PT, R14, 0x10, PT ;  /* 0x000000100e00780c */ /* 0x000fe20003f04270 */
[----:B------:R-:W-:Y:S01]  /*5db0*/  @P4 STG.E desc[UR52][R4.64+0x4], R27 ;  /* 0x0000041b04004986 */ /* 0x000fe2000c101934 */
[C---:B------:R-:W-:Y:S01]  /*5dc0*/  ISETP.GT.AND P2, PT, R0.reuse, 0x8, P2 ;  /* 0x000000080000780c */ /* 0x040fe20001744270 */
[-C--:B------:R-:W-:Y:S01]  /*5dd0*/  FMUL R45, R45, R23.reuse ;  /* 0x000000172d2d7220 */ /* 0x080fe20000400000 */
[C---:B------:R-:W-:Y:S01]  /*5de0*/  ISETP.GT.AND P1, PT, R0.reuse, 0x8, P1 ;  /* 0x000000080000780c */ /* 0x040fe20000f24270 */
[----:B------:R1:W-:Y:S01]  /*5df0*/  @P5 STG.E desc[UR52][R2.64+0x20], R7 ;  /* 0x0000200702005986 */ /* 0x0003e2000c101934 */
[----:B------:R-:W-:Y:S01]  /*5e00*/  ISETP.GT.AND P5, PT, R0, RZ, P0 ;  /* 0x000000ff0000720c */ /* 0x000fe200007a4270 */
[----:B------:R-:W-:Y:S01]  /*5e10*/  FMUL R47, R47, R23 ;  /* 0x000000172f2f7220 */ /* 0x000fe20000400000 */
[----:B------:R-:W-:Y:S01]  /*5e20*/  F2FP.TF32.F32.PACK_B R31, R31 ;  /* 0x0000001fff1f723e */ /* 0x000fe200024050ff */
[----:B------:R-:W-:Y:S01]  /*5e30*/  @P3 STG.E desc[UR52][R2.64+0x24], R29 ;  /* 0x0000241d02003986 */ /* 0x000fe2000c101934 */
[----:B------:R-:W-:Y:S01]  /*5e40*/  ISETP.GT.AND P3, PT, R14, 0x11, PT ;  /* 0x000000110e00780c */ /* 0x000fe20003f64270 */
[----:B0-----:R-:W-:Y:S01]  /*5e50*/  FMUL R9, R30, R23 ;  /* 0x000000171e097220 */ /* 0x001fe20000400000 */
[----:B------:R-:W-:Y:S01]  /*5e60*/  F2FP.TF32.F32.PACK_B R11, R11 ;  /* 0x0000000bff0b723e */ /* 0x000fe200024050ff */
[-C--:B------:R-:W-:Y:S01]  /*5e70*/  FMUL R49, R49, R23.reuse ;  /* 0x0000001731317220 */ /* 0x080fe20000400000 */
[----:B------:R-:W-:Y:S01]  /*5e80*/  ISETP.GT.AND P4, PT, R0, RZ, P3 ;  /* 0x000000ff0000720c */ /* 0x000fe20001f84270 */
[----:B------:R-:W-:Y:S01]  /*5e90*/  FMUL R51, R51, R23 ;  /* 0x0000001733337220 */ /* 0x000fe20000400000 */
[----:B------:R-:W-:Y:S01]  /*5ea0*/  F2FP.TF32.F32.PACK_B R9, R9 ;  /* 0x00000009ff09723e */ /* 0x000fe200024050ff */
[----:B-1----:R-:W-:Y:S01]  /*5eb0*/  FMUL R7, R34, R23 ;  /* 0x0000001722077220 */ /* 0x002fe20000400000 */
[----:B------:R-:W-:Y:S01]  /*5ec0*/  F2FP.TF32.F32.PACK_B R33, R33 ;  /* 0x00000021ff21723e */ /* 0x000fe200024050ff */
[-C--:B------:R-:W-:Y:S01]  /*5ed0*/  FMUL R53, R53, R23.reuse ;  /* 0x0000001735357220 */ /* 0x080fe20000400000 */
[----:B------:R-:W-:Y:S01]  /*5ee0*/  ISETP.GT.AND P0, PT, R0, 0x8, P0 ;  /* 0x000000080000780c */ /* 0x000fe20000704270 */
[----:B------:R0:W-:Y:S01]  /*5ef0*/  @P2 STG.E desc[UR52][R4.64+0x20], R9 ;  /* 0x0000200904002986 */ /* 0x0001e2000c101934 */
[C---:B------:R-:W-:Y:S01]  /*5f00*/  ISETP.GT.AND P2, PT, R14.reuse, 0x19, PT ;  /* 0x000000190e00780c */ /* 0x040fe20003f44270 */
[----:B------:R-:W-:Y:S01]  /*5f10*/  FMUL R55, R55, R23 ;  /* 0x0000001737377220 */ /* 0x000fe20000400000 */
[----:B------:R-:W-:Y:S01]  /*5f20*/  F2FP.TF32.F32.PACK_B R7, R7 ;  /* 0x00000007ff07723e */ /* 0x000fe200024050ff */
[----:B------:R-:W-:Y:S01]  /*5f30*/  @P1 STG.E desc[UR52][R4.64+0x24], R31 ;  /* 0x0000241f04001986 */ /* 0x000fe2000c101934 */
[----:B------:R-:W-:Y:S01]  /*5f40*/  ISETP.GT.AND P1, PT, R14, 0x18, PT ;  /* 0x000000180e00780c */ /* 0x000fe20003f24270 */
[----:B------:R-:W-:Y:S01]  /*5f50*/  FMUL R57, R57, R23 ;  /* 0x0000001739397220 */ /* 0x000fe20000400000 */
[----:B------:R-:W-:Y:S01]  /*5f60*/  F2FP.TF32.F32.PACK_B R35, R35 ;  /* 0x00000023ff23723e */ /* 0x000fe200024050ff */
[----:B------:R1:W-:Y:S01]  /*5f70*/  @P5 STG.E desc[UR52][R2.64+0x40], R11 ;  /* 0x0000400b02005986 */ /* 0x0003e2000c101934 */
[C---:B------:R-:W-:Y:S01]  /*5f80*/  ISETP.GT.AND P5, PT, R0.reuse, RZ, P1 ;  /* 0x000000ff0000720c */ /* 0x040fe20000fa4270 */
[----:B------:R-:W-:Y:S01]  /*5f90*/  FMUL R59, R59, R23 ;  /* 0x000000173b3b7220 */ /* 0x000fe20000400000 */
[----:B------:R-:W-:Y:S01]  /*5fa0*/  F2FP.TF32.F32.PACK_B R37, R37 ;  /* 0x00000025ff25723e */ /* 0x000fe200024050ff */
[----:B------:R-:W-:Y:S01]  /*5fb0*/  @P4 STG.E desc[UR52][R2.64+0x44], R33 ;  /* 0x0000442102004986 */ /* 0x000fe2000c101934 */
[----:B------:R-:W-:Y:S01]  /*5fc0*/  ISETP.GT.AND P4, PT, R0, 0x8, P3 ;  /* 0x000000080000780c */ /* 0x000fe20001f84270 */
[-C--:B0-----:R-:W-:Y:S01]  /*5fd0*/  FMUL R9, R36, R23.reuse ;  /* 0x0000001724097220 */ /* 0x081fe20000400000 */
[C---:B------:R-:W-:Y:S01]  /*5fe0*/  ISETP.GT.AND P3, PT, R0.reuse, RZ, P2 ;  /* 0x000000ff0000720c */ /* 0x040fe20001764270 */
[----:B------:R0:W-:Y:S01]  /*5ff0*/  @P0 STG.E desc[UR52][R4.64+0x40], R7 ;  /* 0x0000400704000986 */ /* 0x0001e2000c101934 */
[----:B------:R-:W-:Y:S01]  /*6000*/  ISETP.GT.AND P1, PT, R0, 0x8, P1 ;  /* 0x000000080000780c */ /* 0x000fe20000f24270 */
[----:B------:R-:W-:Y:S01]  /*6010*/  FMUL R61, R61, R23 ;  /* 0x000000173d3d7220 */ /* 0x000fe20000400000 */
[----:B------:R-:W-:Y:S01]  /*6020*/  F2FP.TF32.F32.PACK_B R9, R9 ;  /* 0x00000009ff09723e */ /* 0x000fe200024050ff */
[-C--:B-1----:R-:W-:Y:S01]  /*6030*/  FMUL R11, R40, R23.reuse ;  /* 0x00000017280b7220 */ /* 0x082fe20000400000 */
[----:B------:R-:W-:Y:S01]  /*6040*/  ISETP.GT.AND P0, PT, R14, 0x20, PT ;  /* 0x000000200e00780c */ /* 0x000fe20003f04270 */
[----:B------:R-:W-:Y:S01]  /*6050*/  FMUL R63, R63, R23 ;  /* 0x000000173f3f7220 */ /* 0x000fe20000400000 */
[----:B------:R-:W-:Y:S01]  /*6060*/  F2FP.TF32.F32.PACK_B R39, R39 ;  /* 0x00000027ff27723e */ /* 0x000fe200024050ff */
[----:B------:R-:W-:Y:S01]  /*6070*/  FMUL R65, R65, R23 ;  /* 0x0000001741417220 */ /* 0x000fe20000400000 */
[----:B------:R-:W-:Y:S01]  /*6080*/  F2FP.TF32.F32.PACK_B R11, R11 ;  /* 0x0000000bff0b723e */ /* 0x000fe200024050ff */
[----:B------:R-:W-:Y:S01]  /*6090*/  @P4 STG.E desc[UR52][R4.64+0x44], R35 ;  /* 0x0000442304004986 */ /* 0x000fe2000c101934 */
[----:B------:R-:W-:Y:S01]  /*60a0*/  ISETP.GT.AND P4, PT, R0, 0x8, P2 ;  /* 0x000000080000780c */ /* 0x000fe20001784270 */
[-C--:B0-----:R-:W-:Y:S01]  /*60b0*/  FMUL R7, R38, R23.reuse ;  /* 0x0000001726077220 */ /* 0x081fe20000400000 */
[----:B------:R-:W-:Y:S01]  /*60c0*/  ISETP.GT.AND P2, PT, R14, 0x21, PT ;  /* 0x000000210e00780c */ /* 0x000fe20003f44270 */
[----:B------:R0:W-:Y:S01]  /*60d0*/  @P5 STG.E desc[UR52][R2.64+0x60], R9 ;  /* 0x0000600902005986 */ /* 0x0001e2000c101934 */
[C---:B------:R-:W-:Y:S01]  /*60e0*/  ISETP.GT.AND P5, PT, R0.reuse, RZ, P0 ;  /* 0x000000ff0000720c */ /* 0x040fe200007a4270 */
[----:B------:R-:W-:Y:S01]  /*60f0*/  FMUL R67, R67, R23 ;  /* 0x0000001743437220 */ /* 0x000fe20000400000 */
[----:B------:R-:W-:Y:S01]  /*6100*/  F2FP.TF32.F32.PACK_B R7, R7 ;  /* 0x00000007ff07723e */ /* 0x000fe200024050ff */
[----:B------:R-:W-:Y:S01]  /*6110*/  @P3 STG.E desc[UR52][R2.64+0x64], R37 ;  /* 0x0000642502003986 */ /* 0x000fe2000c101934 */
[C---:B------:R-:W-:Y:S01]  /*6120*/  ISETP.GT.AND P3, PT, R0.reuse, RZ, P2 ;  /* 0x000000ff0000720c */ /* 0x040fe20001764270 */
[----:B------:R-:W-:Y:S01]  /*6130*/  FMUL R69, R69, R23 ;  /* 0x0000001745457220 */ /* 0x000fe20000400000 */
[----:B------:R-:W-:Y:S01]  /*6140*/  F2FP.TF32.F32.PACK_B R41, R41 ;  /* 0x00000029ff29723e */ /* 0x000fe200024050ff */
[----:B------:R1:W-:Y:S01]  /*6150*/  @P1 STG.E desc[UR52][R4.64+0x60], R7 ;  /* 0x0000600704001986 */ /* 0x0003e2000c101934 */
[----:B------:R-:W-:Y:S01]  /*6160*/  ISETP.GT.AND P0, PT, R0, 0x8, P0 ;  /* 0x000000080000780c */ /* 0x000fe20000704270 */
[-C--:B------:R-:W-:Y:S01]  /*6170*/  FMUL R71, R71, R23.reuse ;  /* 0x0000001747477220 */ /* 0x080fe20000400000 */
[----:B------:R-:W-:Y:S01]  /*6180*/  ISETP.GT.AND P1, PT, R14, 0x28, PT ;  /* 0x000000280e00780c */ /* 0x000fe20003f24270 */
[----:B------:R-:W-:Y:S01]  /*6190*/  @P4 STG.E desc[UR52][R4.64+0x64], R39 ;  /* 0x0000642704004986 */ /* 0x000fe2000c101934 */
[----:B------:R-:W-:Y:S01]  /*61a0*/  ISETP.GT.AND P4, PT, R0, 0x8, P2 ;  /* 0x000000080000780c */ /* 0x000fe20001784270 */
[-C--:B0-----:R-:W-:Y:S01]  /*61b0*/  FMUL R9, R44, R23.reuse ;  /* 0x000000172c097220 */ /* 0x081fe20000400000 */
[----:B------:R-:W-:Y:S01]  /*61c0*/  ISETP.GT.AND P2, PT, R14, 0x29, PT ;  /* 0x000000290e00780c */ /* 0x000fe20003f44270 */
[----:B------:R0:W-:Y:S01]  /*61d0*/  @P5 STG.E desc[UR52][R2.64+0x80], R11 ;  /* 0x0000800b02005986 */ /* 0x0001e2000c101934 */
[----:B------:R-:W-:Y:S01]  /*61e0*/  ISETP.GT.AND P5, PT, R0, RZ, P1 ;  /* 0x000000ff0000720c */ /* 0x000fe20000fa4270 */
[----:B------:R-:W-:Y:S01]  /*61f0*/  FMUL R73, R73, R23 ;  /* 0x0000001749497220 */ /* 0x000fe20000400000 */
[----:B------:R-:W-:Y:S01]  /*6200*/  F2FP.TF32.F32.PACK_B R43, R43 ;  /* 0x0000002bff2b723e */ /* 0x000fe200024050ff */
[-C--:B-1----:R-:W-:Y:S01]  /*6210*/  FMUL R7, R42, R23.reuse ;  /* 0x000000172a077220 */ /* 0x082fe20000400000 */
[----:B------:R-:W-:Y:S01]  /*6220*/  @P3 STG.E desc[UR52][R2.64+0x84], R41 ;  /* 0x0000842902003986 */ /* 0x000fe2000c101934 */
[----:B------:R-:W-:Y:S01]  /*6230*/  ISETP.GT.AND P3, PT, R0, RZ, P2 ;  /* 0x000000ff0000720c */ /* 0x000fe20001764270 */
[----:B------:R-:W-:Y:S01]  /*6240*/  FMUL R75, R75, R23 ;  /* 0x000000174b4b7220 */ /* 0x000fe20000400000 */
[----:B------:R-:W-:Y:S01]  /*6250*/  F2FP.TF32.F32.PACK_B R9, R9 ;  /* 0x00000009ff09723e */ /* 0x000fe200024050ff */
[----:B------:R-:W-:Y:S01]  /*6260*/  FMUL R77, R77, R23 ;  /* 0x000000174d4d7220 */ /* 0x000fe20000400000 */
[----:B------:R-:W-:Y:S01]  /*6270*/  F2FP.TF32.F32.PACK_B R7, R7 ;  /* 0x00000007ff07723e */ /* 0x000fe200024050ff */
[----:B------:R-:W-:Y:S01]  /*6280*/  FMUL R79, R79, R23 ;  /* 0x000000174f4f7220 */ /* 0x000fe20000400000 */
[----:B------:R-:W-:Y:S01]  /*6290*/  F2FP.TF32.F32.PACK_B R45, R45 ;  /* 0x0000002dff2d723e */ /* 0x000fe200024050ff */
[-C--:B0-----:R-:W-:Y:S01]  /*62a0*/  FMUL R11, R48, R23.reuse ;  /* 0x00000017300b7220 */ /* 0x081fe20000400000 */
[----:B------:R-:W-:Y:S01]  /*62b0*/  ISETP.GT.AND P1, PT, R0, 0x8, P1 ;  /* 0x000000080000780c */ /* 0x000fe20000f24270 */
[----:B------:R0:W-:Y:S01]  /*62c0*/  @P0 STG.E desc[UR52][R4.64+0x80], R7 ;  /* 0x0000800704000986 */ /* 0x0001e2000c101934 */
[----:B------:R-:W-:Y:S01]  /*62d0*/  ISETP.GT.AND P0, PT, R14, 0x30, PT ;  /* 0x000000300e00780c */ /* 0x000fe20003f04270 */
[----:B------:R-:W-:Y:S01]  /*62e0*/  FMUL R81, R81, R23 ;  /* 0x0000001751517220 */ /* 0x000fe20000400000 */
[----:B------:R-:W-:Y:S01]  /*62f0*/  F2FP.TF32.F32.PACK_B R47, R47 ;  /* 0x0000002fff2f723e */ /* 0x000fe200024050ff */
[----:B------:R-:W-:Y:S01]  /*6300*/  @P4 STG.E desc[UR52][R4.64+0x84], R43 ;  /* 0x0000842b04004986 */ /* 0x000fe2000c101934 */
[----:B------:R-:W-:Y:S01]  /*6310*/  ISETP.GT.AND P4, PT, R0, 0x8, P2 ;  /* 0x000000080000780c */ /* 0x000fe20001784270 */
[-C--:B------:R-:W-:Y:S01]  /*6320*/  FMUL R83, R83, R23.reuse ;  /* 0x0000001753537220 */ /* 0x080fe20000400000 */
[----:B------:R-:W-:Y:S01]  /*6330*/  ISETP.GT.AND P2, PT, R14, 0x31, PT ;  /* 0x000000310e00780c */ /* 0x000fe20003f44270 */
[----:B------:R1:W-:Y:S01]  /*6340*/  @P5 STG.E desc[UR52][R2.64+0xa0], R9 ;  /* 0x0000a00902005986 */ /* 0x0003e2000c101934 */
[----:B------:R-:W-:Y:S01]  /*6350*/  ISETP.GT.AND P5, PT, R0, RZ, P0 ;  /* 0x000000ff0000720c */ /* 0x000fe200007a4270 */
[----:B------:R-:W-:Y:S01]  /*6360*/  FMUL R13, R84, R23 ;  /* 0x00000017540d7220 */ /* 0x000fe20000400000 */
[----:B------:R-:W-:Y:S01]  /*6370*/  F2FP.TF32.F32.PACK_B R11, R11 ;  /* 0x0000000bff0b723e */ /* 0x000fe200024050ff */
[-C--:B0-----:R-:W-:Y:S01]  /*6380*/  FMUL R7, R46, R23.reuse ;  /* 0x000000172e077220 */ /* 0x081fe20000400000 */
[----:B------:R-:W-:Y:S01]  /*6390*/  @P3 STG.E desc[UR52][R2.64+0xa4], R45 ;  /* 0x0000a42d02003986 */ /* 0x000fe2000c101934 */
[----:B------:R-:W-:Y:S01]  /*63a0*/  ISETP.GT.AND P3, PT, R0, RZ, P2 ;  /* 0x000000ff0000720c */ /* 0x000fe20001764270 */
[----:B------:R-:W-:Y:S01]  /*63b0*/  FMUL R85, R85, R23 ;  /* 0x0000001755557220 */ /* 0x000fe20000400000 */
[----:B------:R-:W-:Y:S01]  /*63c0*/  F2FP.TF32.F32.PACK_B R49, R49 ;  /* 0x00000031ff31723e */ /* 0x000fe200024050ff */
[----:B------:R-:W-:Y:S01]  /*63d0*/  FMUL R87, R87, R23 ;  /* 0x0000001757577220 */ /* 0x000fe20000400000 */
[----:B------:R-:W-:-:S02]  /*63e0*/  F2FP.TF32.F32.PACK_B R7, R7 ;  /* 0x00000007ff07723e */ /* 0x000fc400024050ff */
[----:B------:R-:W-:Y:S01]  /*63f0*/  ISETP.GT.AND P0, PT, R0, 0x8, P0 ;  /* 0x000000080000780c */ /* 0x000fe20000704270 */
[----:B-1----:R-:W-:Y:S01]  /*6400*/  FMUL R9, R52, R23 ;  /* 0x0000001734097220 */ /* 0x002fe20000400000 */
[----:B------:R-:W-:Y:S01]  /*6410*/  F2FP.TF32.F32.PACK_B R51, R51 ;  /* 0x00000033ff33723e */ /* 0x000fe200024050ff */
[----:B------:R0:W-:Y:S01]  /*6420*/  @P1 STG.E desc[UR52][R4.64+0xa0], R7 ;  /* 0x0000a00704001986 */ /* 0x0001e2000c101934 */
[----:B------:R-:W-:Y:S02]  /*6430*/  ISETP.GT.AND P1, PT, R14, 0x38, PT ;  /* 0x000000380e00780c */ /* 0x000fe40003f24270 */
[----:B------:R-:W-:Y:S01]  /*6440*/  F2FP.TF32.F32.PACK_B R9, R9 ;  /* 0x00000009ff09723e */ /* 0x000fe200024050ff */
[----:B------:R-:W-:Y:S01]  /*6450*/  @P4 STG.E desc[UR52][R4.64+0xa4], R47 ;  /* 0x0000a42f04004986 */ /* 0x000fe2000c101934 */
[----:B------:R-:W-:Y:S02]  /*6460*/  ISETP.GT.AND P4, PT, R0, 0x8, P2 ;  /* 0x000000080000780c */ /* 0x000fe40001784270 */
[----:B------:R-:W-:Y:S01]  /*6470*/  ISETP.GT.AND P2, PT, R14, 0x39, PT ;  /* 0x000000390e00780c */ /* 0x000fe20003f44270 */
[----:B------:R1:W-:Y:S01]  /*6480*/  @P5 STG.E desc[UR52][R2.64+0xc0], R11 ;  /* 0x0000c00b02005986 */ /* 0x0003e2000c101934 */
[----:B------:R-:W-:-:S02]  /*6490*/  ISETP.GT.AND P5, PT, R0, RZ, P1 ;  /* 0x000000ff0000720c */ /* 0x000fc40000fa4270 */
[----:B------:R-:W-:Y:S01]  /*64a0*/  F2FP.TF32.F32.PACK_B R53, R53 ;  /* 0x00000035ff35723e */ /* 0x000fe200024050ff */
[----:B0-----:R-:W-:Y:S01]  /*64b0*/  FMUL R7, R50, R23 ;  /* 0x0000001732077220 */ /* 0x001fe20000400000 */
[----:B------:R-:W-:Y:S01]  /*64c0*/  @P3 STG.E desc[UR52][R2.64+0xc4], R49 ;  /* 0x0000c43102003986 */ /* 0x000fe2000c101934 */
[C---:B------:R-:W-:Y:S02]  /*64d0*/  ISETP.GT.AND P3, PT, R0.reuse, RZ, P2 ;  /* 0x000000ff0000720c */ /* 0x040fe40001764270 */
[----:B------:R-:W-:Y:S02]  /*64e0*/  ISETP.GT.AND P1, PT, R0, 0x8, P1 ;  /* 0x000000080000780c */ /* 0x000fe40000f24270 */
[----:B------:R-:W-:Y:S01]  /*64f0*/  F2FP.TF32.F32.PACK_B R7, R7 ;  /* 0x00000007ff07723e */ /* 0x000fe200024050ff */
[----:B-1----:R-:W-:Y:S01]  /*6500*/  FMUL R11, R56, R23 ;  /* 0x00000017380b7220 */ /* 0x002fe20000400000 */
[----:B------:R-:W-:-:S03]  /*6510*/  F2FP.TF32.F32.PACK_B R55, R55 ;  /* 0x00000037ff37723e */ /* 0x000fc600024050ff */
[----:B------:R0:W-:Y:S01]  /*6520*/  @P0 STG.E desc[UR52][R4.64+0xc0], R7 ;  /* 0x0000c00704000986 */ /* 0x0001e2000c101934 */
[----:B------:R-:W-:Y:S02]  /*6530*/  ISETP.GT.AND P0, PT, R14, 0x40, PT ;  /* 0x000000400e00780c */ /* 0x000fe40003f04270 */
[----:B------:R-:W-:Y:S01]  /*6540*/  F2FP.TF32.F32.PACK_B R11, R11 ;  /* 0x0000000bff0b723e */ /* 0x000fe200024050ff */
[----:B------:R-:W-:Y:S01]  /*6550*/  @P4 STG.E desc[UR52][R4.64+0xc4], R51 ;  /* 0x0000c43304004986 */ /* 0x000fe2000c101934 */
[----:B------:R-:W-:Y:S02]  /*6560*/  ISETP.GT.AND P4, PT, R0, 0x8, P2 ;  /* 0x000000080000780c */ /* 0x000fe40001784270 */
[----:B------:R-:W-:Y:S01]  /*6570*/  ISETP.GT.AND P2, PT, R14, 0x41, PT ;  /* 0x000000410e00780c */ /* 0x000fe20003f44270 */
[----:B------:R1:W-:Y:S01]  /*6580*/  @P5 STG.E desc[UR52][R2.64+0xe0], R9 ;  /* 0x0000e00902005986 */ /* 0x0003e2000c101934 */
[----:B------:R-:W-:Y:S02]  /*6590*/  ISETP.GT.AND P5, PT, R0, RZ, P0 ;  /* 0x000000ff0000720c */ /* 0x000fe400007a4270 */
[----:B------:R-:W-:Y:S01]  /*65a0*/  F2FP.TF32.F32.PACK_B R57, R57 ;  /* 0x00000039ff39723e */ /* 0x000fe200024050ff */
[----:B0-----:R-:W-:Y:S01]  /*65b0*/  FMUL R7, R54, R23 ;  /* 0x0000001736077220 */ /* 0x001fe20000400000 */
[----:B------:R-:W-:Y:S01]  /*65c0*/  @P3 STG.E desc[UR52][R2.64+0xe4], R53 ;  /* 0x0000e43502003986 */ /* 0x000fe2000c101934 */
[----:B------:R-:W-:-:S02]  /*65d0*/  ISETP.GT.AND P3, PT, R0, RZ, P2 ;  /* 0x000000ff0000720c */ /* 0x000fc40001764270 */
        /* <DEDUP_REMOVED lines=61> */
[----:B------:R-:W-:Y:S01]  /*69b0*/  @P3 STG.E desc[UR52][R2.64+0x164], R69 ;  /* 0x0001644502003986 */ /* 0x000fe2000c101934 */
[----:B0-----:R-:W-:Y:S01]  /*69c0*/  FMUL R7, R70, R23 ;  /* 0x0000001746077220 */ /* 0x001fe20000400000 */
[----:B------:R-:W-:-:S02]  /*69d0*/  ISETP.GT.AND P3, PT, R0, RZ, P2 ;  /* 0x000000ff0000720c */ /* 0x000fc40001764270 */
[----:B------:R-:W-:Y:S02]  /*69e0*/  ISETP.GT.AND P0, PT, R0, 0x8, P0 ;  /* 0x000000080000780c */ /* 0x000fe40000704270 */
[----:B------:R-:W-:Y:S01]  /*69f0*/  F2FP.TF32.F32.PACK_B R7, R7 ;  /* 0x00000007ff07723e */ /* 0x000fe200024050ff */
[----:B-1----:R-:W-:Y:S01]  /*6a00*/  FMUL R9, R76, R23 ;  /* 0x000000174c097220 */ /* 0x002fe20000400000 */
[----:B------:R-:W-:-:S03]  /*6a10*/  F2FP.TF32.F32.PACK_B R75, R75 ;  /* 0x0000004bff4b723e */ /* 0x000fc600024050ff */
[----:B------:R0:W-:Y:S01]  /*6a20*/  @P1 STG.E desc[UR52][R4.64+0x160], R7 ;  /* 0x0001600704001986 */ /* 0x0001e2000c101934 */
[----:B------:R-:W-:Y:S02]  /*6a30*/  F2FP.TF32.F32.PACK_B R77, R77 ;  /* 0x0000004dff4d723e */ /* 0x000fe400024050ff */
[----:B------:R-:W-:Y:S01]  /*6a40*/  F2FP.TF32.F32.PACK_B R9, R9 ;  /* 0x00000009ff09723e */ /* 0x000fe200024050ff */
[----:B------:R-:W-:Y:S01]  /*6a50*/  @P4 STG.E desc[UR52][R4.64+0x164], R71 ;  /* 0x0001644704004986 */ /* 0x000fe2000c101934 */
[C---:B------:R-:W-:Y:S02]  /*6a60*/  ISETP.GT.AND P4, PT, R14.reuse, 0x68, PT ;  /* 0x000000680e00780c */ /* 0x040fe40003f84270 */
[----:B------:R-:W-:Y:S01]  /*6a70*/  F2FP.TF32.F32.PACK_B R79, R79 ;  /* 0x0000004fff4f723e */ /* 0x000fe200024050ff */
[----:B------:R1:W-:Y:S01]  /*6a80*/  @P5 STG.E desc[UR52][R2.64+0x180], R11 ;  /* 0x0001800b02005986 */ /* 0x0003e2000c101934 */
[----:B------:R-:W-:Y:S02]  /*6a90*/  ISETP.GT.AND P5, PT, R14, 0x69, PT ;  /* 0x000000690e00780c */ /* 0x000fe40003fa4270 */
[----:B------:R-:W-:Y:S01]  /*6aa0*/  F2FP.TF32.F32.PACK_B R81, R81 ;  /* 0x00000051ff51723e */ /* 0x000fe200024050ff */
[----:B------:R-:W-:Y:S01]  /*6ab0*/  @P3 STG.E desc[UR52][R2.64+0x184], R73 ;  /* 0x0001844902003986 */ /* 0x000fe2000c101934 */
[----:B------:R-:W-:Y:S01]  /*6ac0*/  ISETP.GT.AND P3, PT, R0, 0x8, P2 ;  /* 0x000000080000780c */ /* 0x000fe20001764270 */
[----:B0-----:R-:W-:Y:S01]  /*6ad0*/  FMUL R7, R74, R23 ;  /* 0x000000174a077220 */ /* 0x001fe20000400000 */
[----:B------:R-:W-:-:S02]  /*6ae0*/  ISETP.GT.AND P2, PT, R0, RZ, P4 ;  /* 0x000000ff0000720c */ /* 0x000fc40002744270 */
[C---:B------:R-:W-:Y:S02]  /*6af0*/  ISETP.GT.AND P1, PT, R0.reuse, RZ, P5 ;  /* 0x000000ff0000720c */ /* 0x040fe40002f24270 */
[----:B------:R-:W-:Y:S01]  /*6b00*/  ISETP.GT.AND P4, PT, R0, 0x8, P4 ;  /* 0x000000080000780c */ /* 0x000fe20002784270 */
[----:B-1----:R-:W-:Y:S01]  /*6b10*/  FMUL R11, R78, R23 ;  /* 0x000000174e0b7220 */ /* 0x002fe20000400000 */
[----:B------:R-:W-:Y:S02]  /*6b20*/  ISETP.GT.AND P5, PT, R0, 0x8, P5 ;  /* 0x000000080000780c */ /* 0x000fe40002fa4270 */
[----:B------:R-:W-:Y:S02]  /*6b30*/  F2FP.TF32.F32.PACK_B R7, R7 ;  /* 0x00000007ff07723e */ /* 0x000fe400024050ff */
[----:B------:R-:W-:Y:S02]  /*6b40*/  F2FP.TF32.F32.PACK_B R11, R11 ;  /* 0x0000000bff0b723e */ /* 0x000fe400024050ff */
[----:B------:R-:W-:Y:S01]  /*6b50*/  F2FP.TF32.F32.PACK_B R83, R83 ;  /* 0x00000053ff53723e */ /* 0x000fe200024050ff */
[----:B------:R0:W-:Y:S01]  /*6b60*/  @P0 STG.E desc[UR52][R4.64+0x180], R7 ;  /* 0x0001800704000986 */ /* 0x0001e2000c101934 */
[----:B------:R-:W-:-:S02]  /*6b70*/  ISETP.GT.AND P0, PT, R14, 0x79, PT ;  /* 0x000000790e00780c */ /* 0x000fc40003f04270 */
        /* <DEDUP_REMOVED lines=8> */
[----:B0-----:R-:W-:Y:S01]  /*6c00*/  FMUL R7, R80, R23 ;  /* 0x0000001750077220 */ /* 0x001fe20000400000 */
[----:B------:R-:W-:-:S02]  /*6c10*/  ISETP.GT.AND P1, PT, R14, 0x78, PT ;  /* 0x000000780e00780c */ /* 0x000fc40003f24270 */
[----:B------:R0:W-:Y:S01]  /*6c20*/  @P4 STG.E desc[UR52][R4.64+0x1a0], R11 ;  /* 0x0001a00b04004986 */ /* 0x0001e2000c101934 */
[C---:B------:R-:W-:Y:S02]  /*6c30*/  ISETP.GT.AND P4, PT, R0.reuse, RZ, P3 ;  /* 0x000000ff0000720c */ /* 0x040fe40001f84270 */
[----:B------:R-:W-:Y:S01]  /*6c40*/  F2FP.TF32.F32.PACK_B R7, R7 ;  /* 0x00000007ff07723e */ /* 0x000fe200024050ff */
[----:B------:R-:W-:Y:S01]  /*6c50*/  @P5 STG.E desc[UR52][R4.64+0x1a4], R79 ;  /* 0x0001a44f04005986 */ /* 0x000fe2000c101934 */
[----:B------:R-:W-:Y:S01]  /*6c60*/  ISETP.GT.AND P5, PT, R0, RZ, P2 ;  /* 0x000000ff0000720c */ /* 0x000fe200017a4270 */
[----:B-1----:R-:W-:Y:S01]  /*6c70*/  FMUL R9, R82, R23 ;  /* 0x0000001752097220 */ /* 0x002fe20000400000 */
[C---:B------:R-:W-:Y:S02]  /*6c80*/  ISETP.GT.AND P3, PT, R0.reuse, 0x8, P3 ;  /* 0x000000080000780c */ /* 0x040fe40001f64270 */
[----:B------:R-:W-:Y:S02]  /*6c90*/  ISETP.GT.AND P2, PT, R0, 0x8, P2 ;  /* 0x000000080000780c */ /* 0x000fe40001744270 */
[----:B------:R-:W-:Y:S01]  /*6ca0*/  F2FP.TF32.F32.PACK_B R9, R9 ;  /* 0x00000009ff09723e */ /* 0x000fe200024050ff */
[----:B0-----:R-:W-:-:S02]  /*6cb0*/  FMUL R11, R86, R23 ;  /* 0x00000017560b7220 */ /* 0x001fc40000400000 */
[----:B------:R-:W-:Y:S01]  /*6cc0*/  @P4 STG.E desc[UR52][R2.64+0x1c0], R7 ;  /* 0x0001c00702004986 */ /* 0x000fe2000c101934 */
[C---:B------:R-:W-:Y:S02]  /*6cd0*/  ISETP.GT.AND P4, PT, R0.reuse, RZ, P1 ;  /* 0x000000ff0000720c */ /* 0x040fe40000f84270 */
[C---:B------:R-:W-:Y:S01]  /*6ce0*/  ISETP.GT.AND P1, PT, R0.reuse, 0x8, P1 ;  /* 0x000000080000780c */ /* 0x040fe20000f24270 */
[----:B------:R-:W-:Y:S01]  /*6cf0*/  @P5 STG.E desc[UR52][R2.64+0x1c4], R81 ;  /* 0x0001c45102005986 */ /* 0x000fe2000c101934 */
[C---:B------:R-:W-:Y:S02]  /*6d00*/  ISETP.GT.AND P5, PT, R0.reuse, RZ, P0 ;  /* 0x000000ff0000720c */ /* 0x040fe400007a4270 */
[----:B------:R-:W-:Y:S01]  /*6d10*/  ISETP.GT.AND P0, PT, R0, 0x8, P0 ;  /* 0x000000080000780c */ /* 0x000fe20000704270 */
[----:B------:R-:W-:Y:S01]  /*6d20*/  @P3 STG.E desc[UR52][R4.64+0x1c0], R9 ;  /* 0x0001c00904003986 */ /* 0x000fe2000c101934 */
[----:B------:R-:W-:-:S03]  /*6d30*/  F2FP.TF32.F32.PACK_B R11, R11 ;  /* 0x0000000bff0b723e */ /* 0x000fc600024050ff */
[----:B------:R-:W-:Y:S04]  /*6d40*/  @P2 STG.E desc[UR52][R4.64+0x1c4], R83 ;  /* 0x0001c45304002986 */ /* 0x000fe8000c101934 */
[----:B------:R-:W-:Y:S04]  /*6d50*/  @P4 STG.E desc[UR52][R2.64+0x1e0], R13 ;  /* 0x0001e00d02004986 */ /* 0x000fe8000c101934 */
[----:B------:R0:W-:Y:S02]  /*6d60*/  @P5 STG.E desc[UR52][R2.64+0x1e4], R85 ;  /* 0x0001e45502005986 */ /* 0x0001e4000c101934 */
[----:B0-----:R-:W-:-:S02]  /*6d70*/  @P1 IMAD.MOV.U32 R2, RZ, RZ, R4 ;  /* 0x000000ffff021224 */ /* 0x001fc400078e0004 */
[----:B------:R-:W-:-:S05]  /*6d80*/  @P1 IMAD.MOV.U32 R3, RZ, RZ, R5 ;  /* 0x000000ffff031224 */ /* 0x000fca00078e0005 */
[----:B------:R0:W-:Y:S04]  /*6d90*/  @P1 STG.E desc[UR52][R2.64+0x1e0], R11 ;  /* 0x0001e00b02001986 */ /* 0x0001e8000c101934 */
[----:B------:R0:W-:Y:S02]  /*6da0*/  @P0 STG.E desc[UR52][R4.64+0x1e4], R87 ;  /* 0x0001e45704000986 */ /* 0x0001e4000c101934 */
.L_x_161:
[----:B------:R-:W-:Y:S05]  /*6db0*/  BSYNC B0 ;  /* 0x0000000000007941 */ /* 0x000fea0003800000 */
.L_x_35:
[----:B0-----:R-:W-:Y:S01]  /*6dc0*/  IMAD.U32 R2, RZ, RZ, UR54 ;  /* 0x00000036ff027e24 */ /* 0x001fe2000f8e00ff */
[----:B------:R-:W-:Y:S01]  /*6dd0*/  ULDC.64 UR4, c[0x0][0x650] ;  /* 0x0001940000047ab9 */ /* 0x000fe20000000a00 */
[----:B------:R-:W-:Y:S01]  /*6de0*/  IMAD.U32 R3, RZ, RZ, UR55 ;  /* 0x00000037ff037e24 */ /* 0x000fe2000f8e00ff */
[----:B------:R0:W-:Y:S01]  /*6df0*/  SYNCS.ARRIVE.TRANS64.A1T0 RZ, [R97+UR50], RZ ;  /* 0x000000ff61ff79a7 */ /* 0x0001e20008100032 */
[----:B------:R-:W-:Y:S01]  /*6e00*/  PRMT R0, RZ, 0x7610, R0 ;  /* 0x00007610ff007816 */ /* 0x000fe20000000000 */
[----:B------:R-:W-:Y:S01]  /*6e10*/  IMAD.MOV.U32 R18, RZ, RZ, -0x1 ;  /* 0xffffffffff127424 */ /* 0x000fe200078e00ff */
[----:B------:R-:W-:Y:S01]  /*6e20*/  LEA R16, P0, R2, R16, 0x1 ;  /* 0x0000001002107211 */ /* 0x000fe200078008ff */
[----:B------:R-:W-:Y:S02]  /*6e30*/  IMAD.MOV.U32 R2, RZ, RZ, -0x1 ;  /* 0xffffffffff027424 */ /* 0x000fe400078e00ff */
[----:B------:R-:W-:Y:S01]  /*6e40*/  IMAD.MOV.U32 R19, RZ, RZ, -0x1 ;  /* 0xffffffffff137424 */ /* 0x000fe200078e00ff */
[----:B------:R-:W-:-:S02]  /*6e50*/  IADD3.X R17, R17, UR40, RZ, P0, !PT ;  /* 0x0000002811117c10 */ /* 0x000fc400087fe4ff */
[----:B------:R-:W-:-:S04]  /*6e60*/  ISETP.GE.U32.AND P0, PT, R16, UR4, PT ;  /* 0x0000000410007c0c */ /* 0x000fc8000bf06070 */
[----:B------:R-:W-:-:S13]  /*6e70*/  ISETP.GE.U32.AND.EX P0, PT, R17, UR5, PT, P0 ;  /* 0x0000000511007c0c */ /* 0x000fda000bf06100 */
[----:B0-----:R-:W-:Y:S05]  /*6e80*/  @P0 BRA `(.L_x_162) ;  /* 0x0000000400700947 */ /* 0x001fea0003800000 */
[----:B------:R-:W0:Y:S01]  /*6e90*/  S2UR UR7, SR_CTAID.X ;  /* 0x00000000000779c3 */ /* 0x000e220000002500 */
[----:B------:R-:W-:Y:S01]  /*6ea0*/  ULDC.64 UR4, c[0x0][0x628] ;  /* 0x00018a0000047ab9 */ /* 0x000fe20000000a00 */
[----:B------:R-:W-:Y:S01]  /*6eb0*/  ULDC UR6, c[0x0][0x150] ;  /* 0x0000540000067ab9 */ /* 0x000fe20000000800 */
[----:B------:R-:W-:Y:S01]  /*6ec0*/  ISETP.NE.U32.AND P0, PT, RZ, UR4, PT ;  /* 0x00000004ff007c0c */ /* 0x000fe2000bf05070 */
[----:B------:R-:W-:Y:S01]  /*6ed0*/  ULDC UR15, c[0x0][0x630] ;  /* 0x00018c00000f7ab9 */ /* 0x000fe20000000800 */
[C---:B------:R-:W-:Y:S02]  /*6ee0*/  R2UR UR17, R16.reuse ;  /* 0x00000000101172ca */ /* 0x040fe400000e0000 */
[----:B------:R-:W-:Y:S01]  /*6ef0*/  ISETP.NE.AND.EX P0, PT, RZ, UR5, PT, P0 ;  /* 0x00000005ff007c0c */ /* 0x000fe2000bf05300 */
[----:B------:R-:W1:Y:S01]  /*6f00*/  S2UR UR16, SR_CTAID.Y ;  /* 0x00000000001079c3 */ /* 0x000e620000002600 */
[----:B------:R-:W-:Y:S02]  /*6f10*/  R2UR UR12, R16 ;  /* 0x00000000100c72ca */ /* 0x000fe400000e0000 */
[----:B------:R-:W-:-:S02]  /*6f20*/  R2UR UR13, R17 ;  /* 0x00000000110d72ca */ /* 0x000fc400000e0000 */
[----:B0-----:R-:W-:-:S05]  /*6f30*/  I2FP.F32.U32 R0, UR7 ;  /* 0x0000000700007c45 */ /* 0x001fca0008201000 */
[----:B------:R-:W-:Y:S01]  /*6f40*/  FMUL R0, R0, UR6 ;  /* 0x0000000600007c20 */ /* 0x000fe20008400000 */
[----:B------:R-:W-:Y:S01]  /*6f50*/  ULDC UR6, c[0x0][0x154] ;  /* 0x0000550000067ab9 */ /* 0x000fe20000000800 */
[----:B-1----:R-:W-:-:S04]  /*6f60*/  I2FP.F32.U32 R2, UR16 ;  /* 0x0000001000027c45 */ /* 0x002fc80008201000 */
[----:B------:R-:W0:Y:S01]  /*6f70*/  F2I.U32.TRUNC.NTZ R0, R0 ;  /* 0x0000000000007305 */ /* 0x000e22000020f000 */
[----:B------:R-:W-:Y:S01]  /*6f80*/  FMUL R2, R2, UR6 ;  /* 0x0000000602027c20 */ /* 0x000fe20008400000 */
[----:B------:R-:W-:Y:S06]  /*6f90*/  @!P0 BRA `(.L_x_163) ;  /* 0x0000000000308947 */ /* 0x000fec0003800000 */
        /* <DEDUP_REMOVED lines=12> */
.L_x_163:
[----:B------:R-:W-:Y:S01]  /*7060*/  USHF.R.U64 UR6, UR12, UR15, UR13 ;  /* 0x0000000f0c067299 */ /* 0x000fe2000800120d */
[----:B------:R-:W-:Y:S01]  /*7070*/  R2UR UR5, R17 ;  /* 0x00000000110572ca */ /* 0x000fe200000e0000 */
[----:B------:R-:W-:Y:S01]  /*7080*/  USHF.R.U32.HI UR4, URZ, UR15, UR13 ;  /* 0x0000000f3f047299 */ /* 0x000fe2000801160d */
[----:B------:R-:W1:Y:S01]  /*7090*/  F2I.U32.TRUNC.NTZ R2, R2 ;  /* 0x0000000200027305 */ /* 0x000e62000020f000 */
[----:B------:R-:W-:Y:S01]  /*70a0*/  UIADD3 UR9, UP0, URZ, -UR6, URZ ;  /* 0x800000063f097290 */ /* 0x000fe2000ff1e03f */
[----:B------:R-:W-:Y:S01]  /*70b0*/  ULDC.64 UR10, c[0x0][0x620] ;  /* 0x00018800000a7ab9 */ /* 0x000fe20000000a00 */
[----:B------:R-:W-:Y:S02]  /*70c0*/  ULDC UR14, c[0x0][0x608] ;  /* 0x00018200000e7ab9 */ /* 0x000fe40000000800 */
[----:B------:R-:W-:Y:S01]  /*70d0*/  UIADD3.X UR4, URZ, ~UR4, URZ, UP0, !UPT ;  /* 0x800000043f047290 */ /* 0x000fe200087fe43f */
[----:B------:R-:W-:Y:S01]  /*70e0*/  ULDC UR15, c[0x0][0x658] ;  /* 0x00019600000f7ab9 */ /* 0x000fe20000000800 */
[----:B------:R-:W-:-:S02]  /*70f0*/  ULDC UR12, c[0x0][0x144] ;  /* 0x00005100000c7ab9 */ /* 0x000fc40000000800 */
[----:B------:R-:W-:Y:S01]  /*7100*/  UIMAD UR8, UR4, UR10, URZ ;  /* 0x0000000a040872a4 */ /* 0x000fe2000f8e023f */
[----:B------:R-:W-:Y:S02]  /*7110*/  ULDC UR22, c[0x0][0x148] ;  /* 0x0000520000167ab9 */ /* 0x000fe40000000800 */
[----:B------:R-:W-:Y:S01]  /*7120*/  UMOV UR4, UR17 ;  /* 0x0000001100047c82 */ /* 0x000fe20008000000 */
[----:B------:R-:W-:Y:S02]  /*7130*/  UIMAD UR8, UR9, UR11, UR8 ;  /* 0x0000000b090872a4 */ /* 0x000fe4000f8e0208 */
[----:B------:R-:W-:Y:S01]  /*7140*/  UIMAD.WIDE.U32 UR4, UR9, UR10, UR4 ;  /* 0x0000000a090472a5 */ /* 0x000fe2000f8e0004 */
[----:B0-----:R-:W-:Y:S01]  /*7150*/  R2UR UR9, R0 ;  /* 0x00000000000972ca */ /* 0x001fe200000e0000 */
[----:B------:R-:W-:Y:S01]  /*7160*/  ULDC UR20, c[0x0][0x648] ;  /* 0x0001920000147ab9 */ /* 0x000fe20000000800 */
[----:B-1----:R-:W-:Y:S01]  /*7170*/  R2UR UR13, R2 ;  /* 0x00000000020d72ca */ /* 0x002fe200000e0000 */
[----:B------:R-:W-:Y:S01]  /*7180*/  UIADD3 UR8, UR5, UR8, URZ ;  /* 0x0000000805087290 */ /* 0x000fe2000fffe03f */
[----:B------:R-:W-:-:S02]  /*7190*/  ULDC UR21, c[0x0][0x638] ;  /* 0x00018e0000157ab9 */ /* 0x000fc40000000800 */
[----:B------:R-:W-:Y:S02]  /*71a0*/  ULDC UR5, c[0x0][0x618] ;  /* 0x0001860000057ab9 */ /* 0x000fe40000000800 */
[----:B------:R-:W-:Y:S02]  /*71b0*/  USHF.R.U64 UR10, UR4, UR5, UR8 ;  /* 0x00000005040a7299 */ /* 0x000fe40008001208 */
[----:B------:R-:W-:-:S03]  /*71c0*/  USHF.R.U32.HI UR8, URZ, UR5, UR8 ;  /* 0x000000053f087299 */ /* 0x000fc60008011608 */
[----:B------:R-:W-:Y:S01]  /*71d0*/  ULDC.64 UR4, c[0x0][0x640] ;  /* 0x0001900000047ab9 */ /* 0x000fe20000000a00 */
[----:B------:R-:W-:Y:S01]  /*71e0*/  USHF.R.U64 UR11, UR10, UR14, UR8 ;  /* 0x0000000e0a0b7299 */ /* 0x000fe20008001208 */
[----:B------:R-:W-:Y:S01]  /*71f0*/  ISETP.NE.U32.AND P0, PT, RZ, UR4, PT ;  /* 0x00000004ff007c0c */ /* 0x000fe2000bf05070 */
[----:B------:R-:W-:Y:S02]  /*7200*/  USHF.R.U32.HI UR8, URZ, UR14, UR8 ;  /* 0x0000000e3f087299 */ /* 0x000fe40008011608 */
[----:B------:R-:W-:Y:S01]  /*7210*/  UIADD3 UR9, -UR9, URZ, URZ ;  /* 0x0000003f09097290 */ /* 0x000fe2000fffe13f */
[----:B------:R-:W-:Y:S01]  /*7220*/  ISETP.NE.AND.EX P0, PT, RZ, UR5, PT, P0 ;  /* 0x00000005ff007c0c */ /* 0x000fe2000bf05300 */
[----:B------:R-:W-:Y:S02]  /*7230*/  USHF.R.U64 UR17, UR11, UR15, UR8 ;  /* 0x0000000f0b117299 */ /* 0x000fe40008001208 */
[----:B------:R-:W-:Y:S02]  /*7240*/  UIADD3 UR18, -UR13, URZ, URZ ;  /* 0x0000003f0d127290 */ /* 0x000fe4000fffe13f */
[----:B------:R-:W-:-:S02]  /*7250*/  USHF.R.U32.HI UR15, URZ, UR15, UR8 ;  /* 0x0000000f3f0f7299 */ /* 0x000fc40008011608 */
[----:B------:R-:W-:Y:S01]  /*7260*/  UIMAD UR19, UR12, UR9, UR7 ;  /* 0x000000090c1372a4 */ /* 0x000fe2000f8e0207 */
[----:B------:R-:W-:-:S05]  /*7270*/  UMOV UR14, UR17 ;  /* 0x00000011000e7c82 */ /* 0x000fca0008000000 */
[----:B------:R-:W-:Y:S06]  /*7280*/  @!P0 BRA `(.L_x_164) ;  /* 0x0000000000288947 */ /* 0x000fec0003800000 */
        /* <DEDUP_REMOVED lines=10> */
.L_x_164:
[----:B------:R-:W-:Y:S01]  /*7330*/  UISETP.NE.AND UP0, UPT, UR45, URZ, UPT ;  /* 0x0000003f2d00728c */ /* 0x000fe2000bf05270 */
[----:B------:R-:W-:Y:S01]  /*7340*/  IMAD.MOV.U32 R0, RZ, RZ, 0x1 ;  /* 0x00000001ff007424 */ /* 0x000fe200078e00ff */
[----:B------:R-:W-:Y:S01]  /*7350*/  USHF.R.U64 UR5, UR14, UR20, UR15 ;  /* 0x000000140e057299 */ /* 0x000fe2000800120f */
[----:B------:R-:W-:Y:S01]  /*7360*/  IMAD.U32 R19, RZ, RZ, UR6 ;  /* 0x00000006ff137e24 */ /* 0x000fe2000f8e00ff */
[----:B------:R-:W-:Y:S02]  /*7370*/  ULOP3.LUT UR4, UR11, UR47, URZ, 0xc0, !UPT ;  /* 0x0000002f0b047292 */ /* 0x000fe4000f8ec03f */
[----:B------:R-:W-:Y:S02]  /*7380*/  UIADD3 UR7, -UR5, URZ, URZ ;  /* 0x0000003f05077290 */ /* 0x000fe4000fffe13f */
[----:B------:R-:W-:Y:S02]  /*7390*/  UIMAD UR4, UR43, UR5, UR4 ;  /* 0x000000052b0472a4 */ /* 0x000fe4000f8e0204 */
[----:B------:R-:W-:-:S02]  /*73a0*/  ULOP3.LUT UR10, UR10, UR42, URZ, 0xc0, !UPT ;  /* 0x0000002a0a0a7292 */ /* 0x000fc4000f8ec03f */
[----:B------:R-:W-:Y:S02]  /*73b0*/  @UP0 UIMAD UR19, UR22, UR18, UR16 ;  /* 0x00000012161302a4 */ /* 0x000fe4000f8e0210 */
[----:B------:R-:W-:Y:S01]  /*73c0*/  UIMAD UR5, UR7, UR21, UR17 ;  /* 0x00000015070572a4 */ /* 0x000fe2000f8e0211 */
[----:B------:R-:W-:Y:S02]  /*73d0*/  ULDC UR8, c[0x0][0x600] ;  /* 0x0001800000087ab9 */ /* 0x000fe40000000800 */
[----:B------:R-:W-:Y:S01]  /*73e0*/  ULDC UR7, c[0x0][0x610] ;  /* 0x0001840000077ab9 */ /* 0x000fe20000000800 */
[----:B------:R-:W-:Y:S02]  /*73f0*/  UIMAD UR5, UR5, UR8, UR10 ;  /* 0x00000008050572a4 */ /* 0x000fe4000f8e020a */
[----:B------:R-:W-:-:S04]  /*7400*/  UIMAD UR4, UR4, UR7, UR19 ;  /* 0x00000007040472a4 */ /* 0x000fc8000f8e0213 */
[----:B------:R-:W-:Y:S02]  /*7410*/  USEL UR7, UR5, UR4, !UP0 ;  /* 0x0000000405077287 */ /* 0x000fe4000c000000 */
[----:B------:R-:W-:-:S04]  /*7420*/  USEL UR4, UR4, UR5, !UP0 ;  /* 0x0000000504047287 */ /* 0x000fc8000c000000 */
[----:B------:R-:W-:Y:S02]  /*7430*/  IMAD.U32 R2, RZ, RZ, UR7 ;  /* 0x00000007ff027e24 */ /* 0x000fe4000f8e00ff */
[----:B------:R-:W-:-:S07]  /*7440*/  IMAD.U32 R18, RZ, RZ, UR4 ;  /* 0x00000004ff127e24 */ /* 0x000fce000f8e00ff */
.L_x_162:
[----:B------:R-:W-:Y:S01]  /*7450*/  UIADD3 UR44, UR36, UR44, URZ ;  /* 0x0000002c242c7290 */ /* 0x000fe2000fffe03f */
[----:B------:R-:W-:Y:S02]  /*7460*/  LOP3.LUT P0, RZ, R0, 0xff, RZ, 0xc0, !PT ;  /* 0x000000ff00ff7812 */ /* 0x000fe4000780c0ff */
[----:B------:R-:W-:Y:S01]  /*7470*/  LOP3.LUT R100, R100, 0x1, RZ, 0x3c, !PT ;  /* 0x0000000164647812 */ /* 0x000fe200078e3cff */
[----:B------:R-:W-:Y:S02]  /*7480*/  USHF.R.U32.HI UR4, URZ, 0x2, UR44 ;  /* 0x000000023f047899 */ /* 0x000fe4000801162c */
[----:B------:R-:W-:Y:S02]  /*7490*/  UISETP.GT.U32.AND UP0, UPT, UR44, 0x3, UPT ;  /* 0x000000032c00788c */ /* 0x000fe4000bf04070 */
[----:B------:R-:W-:Y:S02]  /*74a0*/  ULOP3.LUT UR4, UR4, 0x1, URZ, 0xc0, !UPT ;  /* 0x0000000104047892 */ /* 0x000fe4000f8ec03f */
[----:B------:R-:W-:-:S02]  /*74b0*/  UISETP.LT.U32.AND UP0, UPT, UR36, 0x4, UP0 ;  /* 0x000000042400788c */ /* 0x000fc40008701070 */
[----:B------:R-:W-:Y:S02]  /*74c0*/  UISETP.NE.U32.AND UP1, UPT, UR4, 0x1, UPT ;  /* 0x000000010400788c */ /* 0x000fe4000bf25070 */
[----:B------:R-:W-:Y:S02]  /*74d0*/  USEL UR5, URZ, 0x1, !UP0 ;  /* 0x000000013f057887 */ /* 0x000fe4000c000000 */
[----:B------:R-:W-:Y:S02]  /*74e0*/  UISETP.GT.U32.AND UP1, UPT, UR36, 0x3, !UP1 ;  /* 0x000000032400788c */ /* 0x000fe4000cf24070 */
[----:B------:R-:W-:Y:S02]  /*74f0*/  ULOP3.LUT UR44, UR44, 0x3, URZ, 0xc0, !UPT ;  /* 0x000000032c2c7892 */ /* 0x000fe4000f8ec03f */
[----:B------:R-:W-:-:S04]  /*7500*/  USEL UR4, URZ, 0x1, !UP1 ;  /* 0x000000013f047887 */ /* 0x000fc8000c800000 */
[----:B------:R-:W-:Y:S01]  /*7510*/  ULOP3.LUT UR48, UR4, UR48, UR5, 0x96, !UPT ;  /* 0x0000003004307292 */ /* 0x000fe2000f8e9605 */
[----:B------:R-:W-:Y:S11]  /*7520*/  @P0 BRA `(.L_x_165) ;  /* 0xffffffa000b00947 */ /* 0x000ff6000383ffff */
[----:B------:R-:W-:Y:S05]  /*7530*/  EXIT ;  /* 0x000000000000794d */ /* 0x000fea0003800000 */
.L_x_16:
[----:B------:R-:W-:-:S08]  /*7540*/  ISETP.NE.AND P0, PT, RZ, UR6, PT ;  /* 0x00000006ff007c0c */ /* 0x000fd0000bf05270 */
[----:B-----5:R-:W0:-:S00]  /*7550*/  USETMAXREG.DEALLOC.CTAPOOL 0x28 ;  /* 0x00000028000079c8 */ /* 0x020e0000080e0500 */
[----:B------:R-:W-:Y:S05]  /*7560*/  @P0 EXIT ;  /* 0x000000000000094d */ /* 0x000fea0003800000 */
[----:B0-----:R-:W-:Y:S01]  /*7570*/  LOP3.LUT P0, RZ, R0, 0xff, RZ, 0xc0, !PT ;  /* 0x000000ff00ff7812 */ /* 0x001fe2000780c0ff */
[----:B------:R-:W-:Y:S02]  /*7580*/  IMAD.MOV.U32 R8, RZ, RZ, 0x1 ;  /* 0x00000001ff087424 */ /* 0x000fe400078e00ff */
[----:B------:R-:W-:-:S10]  /*7590*/  IMAD.MOV.U32 R0, RZ, RZ, RZ ;  /* 0x000000ffff007224 */ /* 0x000fd400078e00ff */
[----:B------:R-:W-:Y:S05]  /*75a0*/  @!P0 BRA `(.L_x_166) ;  /* 0x0000000c00bc8947 */ /* 0x000fea0003800000 */
[----:B------:R-:W0:Y:S01]  /*75b0*/  S2UR UR6, SR_CgaCtaId ;  /* 0x00000000000679c3 */ /* 0x000e220000008800 */
[----:B------:R-:W-:Y:S01]  /*75c0*/  LOP3.LUT P0, RZ, R3, 0x1f, RZ, 0xc0, !PT ;  /* 0x0000001f03ff7812 */ /* 0x000fe2000780c0ff */
[----:B------:R-:W-:Y:S01]  /*75d0*/  ULDC UR21, c[0x0][0x658] ;  /* 0x0001960000157ab9 */ /* 0x000fe20000000800 */
[----:B------:R-:W-:Y:S01]  /*75e0*/  UMOV UR4, 0xffffffff ;  /* 0xffffffff00047882 */ /* 0x000fe20000000000 */
[----:B------:R-:W-:Y:S01]  /*75f0*/  BSSY B0, `(.L_x_166) ;  /* 0x00000ea000007945 */ /* 0x000fe20003800000 */
[----:B------:R-:W-:Y:S01]  /*7600*/  USHF.L.U32 UR4, UR4, UR21, URZ ;  /* 0x0000001504047299 */ /* 0x000fe2000800063f */
[C---:B------:R-:W-:Y:S01]  /*7610*/  ISETP.NE.AND P3, PT, R4.reuse, RZ, PT ;  /* 0x000000ff0400720c */ /* 0x040fe20003f65270 */
[----:B------:R-:W-:Y:S01]  /*7620*/  IMAD.MOV.U32 R10, RZ, RZ, 0x1 ;  /* 0x00000001ff0a7424 */ /* 0x000fe200078e00ff */
[----:B------:R-:W-:Y:S01]  /*7630*/  ISETP.NE.OR P0, PT, R4, RZ, !P0 ;  /* 0x000000ff0400720c */ /* 0x000fe20004705670 */
[----:B------:R-:W-:Y:S01]  /*7640*/  IMAD.MOV.U32 R8, RZ, RZ, 0x1 ;  /* 0x00000001ff087424 */ /* 0x000fe200078e00ff */
[----:B------:R-:W-:Y:S01]  /*7650*/  ULDC UR13, c[0x0][0x600] ;  /* 0x00018000000d7ab9 */ /* 0x000fe20000000800 */
[----:B------:R-:W-:Y:S01]  /*7660*/  IMAD.MOV.U32 R0, RZ, RZ, RZ ;  /* 0x000000ffff007224 */ /* 0x000fe200078e00ff */
[----:B------:R-:W-:Y:S01]  /*7670*/  UMOV UR5, 0x1 ;  /* 0x0000000100057882 */ /* 0x000fe20000000000 */
[----:B------:R-:W-:-:S02]  /*7680*/  UIADD3 UR23, UR38, 0x1, URZ ;  /* 0x0000000126177890 */ /* 0x000fc4000fffe03f */
[----:B------:R-:W-:Y:S02]  /*7690*/  ULOP3.LUT UR29, UR39, 0x2, URZ, 0xfc, !UPT ;  /* 0x00000002271d7892 */ /* 0x000fe4000f8efc3f */
[----:B------:R-:W-:Y:S02]  /*76a0*/  UIADD3 UR13, UR13, -0x1, URZ ;  /* 0xffffffff0d0d7890 */ /* 0x000fe4000fffe03f */
[----:B------:R-:W-:Y:S02]  /*76b0*/  USHF.L.U32 UR21, UR5, UR21, URZ ;  /* 0x0000001505157299 */ /* 0x000fe4000800063f */
[----:B------:R-:W-:Y:S01]  /*76c0*/  ULOP3.LUT UR22, URZ, UR4, URZ, 0x33, !UPT ;  /* 0x000000043f167292 */ /* 0x000fe2000f8e333f */
[----:B------:R-:W-:Y:S01]  /*76d0*/  ULDC.64 UR14, c[0x0][0x198] ;  /* 0x00006600000e7ab9 */ /* 0x000fe20000000a00 */
[----:B0-----:R-:W-:-:S10]  /*76e0*/  IMAD.U32 R9, RZ, RZ, UR6 ;  /* 0x00000006ff097e24 */ /* 0x001fd4000f8e00ff */
.L_x_178:
[----:B------:R-:W-:-:S03]  /*76f0*/  UMOV UR4, 0xffffffff ;  /* 0xffffffff00047882 */ /* 0x000fc60000000000 */
[----:B------:R-:W-:Y:S05]  /*7700*/  BRA.DIV UR4, `(.L_x_167) ;  /* 0x00000012047c7947 */ /* 0x000fea000b800000 */
[----:B------:R-:W-:-:S13]  /*7710*/  ELECT P6, URZ, PT ;  /* 0x00000000003f782f */ /* 0x000fda00038c0000 */
.L_x_191:
[----:B------:R-:W0:Y:S01]  /*7720*/  LDC R3, c[0x0][0x28c] ;  /* 0x0000a300ff037b82 */ /* 0x000e220000000800 */
[----:B------:R-:W-:Y:S01]  /*7730*/  BSSY B1, `(.L_x_168) ;  /* 0x000005f000017945 */ /* 0x000fe20003800000 */
[----:B0-----:R-:W-:-:S13]  /*7740*/  ISETP.LT.OR P6, PT, R3, 0x1, !P6 ;  /* 0x000000010300780c */ /* 0x001fda00077c1670 */
[----:B------:R-:W-:Y:S05]  /*7750*/  @P6 BRA `(.L_x_169) ;  /* 0x0000000400706947 */ /* 0x000fea0003800000 */
[----:B------:R-:W-:Y:S02]  /*7760*/  IMAD R9, R18, 0x2, R9 ;  /* 0x0000000212097824 */ /* 0x000fe400078e0209 */
[----:B------:R-:W-:Y:S02]  /*7770*/  IMAD.SHL.U32 R6, R2, 0x80, RZ ;  /* 0x0000008002067824 */ /* 0x000fe400078e00ff */
[----:B------:R-:W-:Y:S02]  /*7780*/  IMAD.MOV.U32 R13, RZ, RZ, RZ ;  /* 0x000000ffff0d7224 */ /* 0x000fe400078e00ff */
[----:B------:R-:W-:Y:S02]  /*7790*/  IMAD.U32 R14, RZ, RZ, UR23 ;  /* 0x00000017ff0e7e24 */ /* 0x000fe4000f8e00ff */
[----:B------:R-:W-:Y:S02]  /*77a0*/  IMAD.MOV.U32 R2, RZ, RZ, R8 ;  /* 0x000000ffff027224 */ /* 0x000fe400078e0008 */
[----:B------:R-:W-:-:S02]  /*77b0*/  IMAD.MOV.U32 R4, RZ, RZ, R0 ;  /* 0x000000ffff047224 */ /* 0x000fc400078e0000 */
[----:B------:R-:W-:-:S07]  /*77c0*/  IMAD.SHL.U32 R7, R9, 0x20, RZ ;  /* 0x0000002009077824 */ /* 0x000fce00078e00ff */
.L_x_173:
[----:B------:R-:W0:Y:S01]  /*77d0*/  S2UR UR4, SR_CgaCtaId ;  /* 0x00000000000479c3 */ /* 0x000e220000008800 */
[----:B------:R-:W-:Y:S02]  /*77e0*/  MOV R12, 0x400 ;  /* 0x00000400000c7802 */ /* 0x000fe40000000f00 */
[----:B------:R-:W-:-:S05]  /*77f0*/  SHF.L.U32 R3, R2, 0x1f, RZ ;  /* 0x0000001f02037819 */ /* 0x000fca00000006ff */
[----:B------:R-:W1:Y:S01]  /*7800*/  @!P3 LDC R5, c[0x0][0x500] ;  /* 0x00014000ff05bb82 */ /* 0x000e620000000800 */
[----:B0-----:R-:W-:-:S05]  /*7810*/  IMAD.U32 R9, RZ, RZ, UR4 ;  /* 0x00000004ff097e24 */ /* 0x001fca000f8e00ff */
[----:B------:R-:W-:-:S05]  /*7820*/  LEA R11, R9, R12, 0x18 ;  /* 0x0000000c090b7211 */ /* 0x000fca00078ec0ff */
[----:B------:R-:W-:-:S04]  /*7830*/  IMAD R12, R4, 0x8, R11 ;  /* 0x00000008040c7824 */ /* 0x000fc800078e020b */
[----:B------:R-:W0:Y:S02]  /*7840*/  SYNCS.PHASECHK.TRANS64.TRYWAIT P1, [R12+URZ+0x20], R3 ;  /* 0x000020030c0075a7 */ /* 0x000e24000802017f */
[----:B01----:R-:W-:Y:S05]  /*7850*/  @!P1 BRA `(.L_x_170) ;  /* 0x0000001000489947 */ /* 0x003fea0003800000 */
.L_x_192:
[----:B------:R-:W-:Y:S01]  /*7860*/  UPRMT UR4, UR29, 0x9910, URZ ;  /* 0x000099101d047896 */ /* 0x000fe2000800003f */
[----:B------:R1:W-:Y:S03]  /*7870*/  @!P3 SYNCS.ARRIVE.TRANS64 RZ, [R12+URZ], R5 ;  /* 0x000000050cffb9a7 */ /* 0x0003e6000800003f */
[----:B------:R-:W-:-:S06]  /*7880*/  UISETP.NE.AND UP0, UPT, UR4, 0x2, UPT ;  /* 0x000000020400788c */ /* 0x000fcc000bf05270 */
[----:B------:R-:W-:-:S13]  /*7890*/  PLOP3.LUT P1, PT, PT, PT, UP0, 0x80, 0x0 ;  /* 0x000000000000781c */ /* 0x000fda0003f2f008 */
[----:B-1----:R-:W-:Y:S05]  /*78a0*/  @P1 BRA `(.L_x_171) ;  /* 0x0000000000041947 */ /* 0x002fea0003800000 */
[----:B------:R-:W-:Y:S01]  /*78b0*/  BPT.TRAP 0x1 ;  /* 0x000000040000795c */ /* 0x000fe20000300000 */
.L_x_171:
[----:B------:R-:W-:Y:S05]  /*78c0*/  @P0 BRA `(.L_x_172) ;  /* 0x0000000000040947 */ /* 0x000fea0003800000 */
[----:B------:R-:W-:Y:S01]  /*78d0*/  BPT.TRAP 0x1 ;  /* 0x000000040000795c */ /* 0x000fe20000300000 */
.L_x_172:
[----:B0-----:R-:W-:Y:S01]  /*78e0*/  IMAD R3, R4, 0x8, R9 ;  /* 0x0000000804037824 */ /* 0x001fe200078e0209 */
[----:B------:R-:W-:Y:S01]  /*78f0*/  R2UR UR10, R13 ;  /* 0x000000000d0a72ca */ /* 0x000fe200000e0000 */
[----:B------:R-:W-:Y:S01]  /*7900*/  UIADD3 UR30, UP0, UR14, 0xf0, URZ ;  /* 0x000000f00e1e7890 */ /* 0x000fe2000ff1e03f */
[----:B------:R-:W-:Y:S01]  /*7910*/  R2UR UR9, R12 ;  /* 0x000000000c0972ca */ /* 0x000fe200000e0000 */
[----:B------:R-:W-:Y:S01]  /*7920*/  IMAD.SHL.U32 R3, R3, 0x400, RZ ;  /* 0x0000040003037824 */ /* 0x000fe200078e00ff */
[----:B------:R-:W-:Y:S01]  /*7930*/  R2UR UR11, R7 ;  /* 0x00000000070b72ca */ /* 0x000fe200000e0000 */
[----:B------:R-:W-:Y:S01]  /*7940*/  UIADD3.X UR31, URZ, UR15, URZ, UP0, !UPT ;  /* 0x0000000f3f1f7290 */ /* 0x000fe200087fe43f */
[----:B------:R-:W-:Y:S01]  /*7950*/  R2UR UR12, R19 ;  /* 0x00000000130c72ca */ /* 0x000fe200000e0000 */
[--C-:B------:R-:W-:Y:S01]  /*7960*/  IMAD R3, R3, 0x4, R11.reuse ;  /* 0x0000000403037824 */ /* 0x100fe200078e020b */
[----:B------:R-:W-:Y:S01]  /*7970*/  R2UR UR35, R6 ;  /* 0x00000000062372ca */ /* 0x000fe200000e0000 */
[----:B------:R-:W-:Y:S01]  /*7980*/  IMAD R11, R4, 0x10000, R11 ;  /* 0x00010000040b7824 */ /* 0x000fe200078e020b */
[----:B------:R-:W-:Y:S01]  /*7990*/  UIADD3 UR6, UP1, UR14, 0x1f0, URZ ;  /* 0x000001f00e067890 */ /* 0x000fe2000ff3e03f */
[----:B------:R-:W-:Y:S01]  /*79a0*/  VIADD R14, R14, 0xffffffff ;  /* 0xffffffff0e0e7836 */ /* 0x000fe20000000000 */
[----:B------:R-:W-:Y:S01]  /*79b0*/  R2UR UR40, R3 ;  /* 0x00000000032872ca */ /* 0x000fe200000e0000 */
[----:B------:R-:W-:Y:S01]  /*79c0*/  UIADD3 UR58, UR10, 0x20, URZ ;  /* 0x000000200a3a7890 */ /* 0x000fe2000fffe03f */
[----:B------:R-:W-:Y:S01]  /*79d0*/  R2UR UR18, R11 ;  /* 0x000000000b1272ca */ /* 0x000fe200000e0000 */
[----:B------:R-:W-:Y:S01]  /*79e0*/  UIADD3 UR50, UR10, 0x40, URZ ;  /* 0x000000400a327890 */ /* 0x000fe2000fffe03f */
[----:B------:R-:W-:Y:S01]  /*79f0*/  ISETP.GT.AND P2, PT, R14, 0x1, PT ;  /* 0x000000010e00780c */ /* 0x000fe20003f44270 */
[----:B------:R-:W-:Y:S01]  /*7a00*/  UIADD3 UR42, UR10, 0x60, URZ ;  /* 0x000000600a2a7890 */ /* 0x000fe2000fffe03f */
[----:B------:R-:W-:Y:S01]  /*7a10*/  VIADD R4, R4, 0x1 ;  /* 0x0000000104047836 */ /* 0x000fe20000000000 */
[----:B------:R-:W-:Y:S01]  /*7a20*/  UMOV UR46, 0x30000 ;  /* 0x00030000002e7882 */ /* 0x000fe20000000000 */
[----:B------:R-:W-:Y:S01]  /*7a30*/  UMOV UR4, 0x0 ;  /* 0x0000000000047882 */ /* 0x000fe20000000000 */
[----:B------:R-:W-:Y:S01]  /*7a40*/  UMOV UR5, 0x10000000 ;  /* 0x1000000000057882 */ /* 0x000fe20000000000 */
[----:B------:R-:W-:Y:S01]  /*7a50*/  UIADD3.X UR7, URZ, UR15, URZ, UP1, !UPT ;  /* 0x0000000f3f077290 */ /* 0x000fe20008ffe43f */
[C---:B------:R-:W-:Y:S01]  /*7a60*/  ISETP.NE.AND P1, PT, R4.reuse, 0x4, PT ;  /* 0x000000040400780c */ /* 0x040fe20003f25270 */
[----:B------:R-:W-:Y:S01]  /*7a70*/  UMOV UR57, UR9 ;  /* 0x0000000900397c82 */ /* 0x000fe20008000000 */
[----:B------:R-:W-:Y:S01]  /*7a80*/  UIADD3 UR8, UR40, 0x180, URZ ;  /* 0x0000018028087890 */ /* 0x000fe2000fffe03f */
[----:B------:R-:W-:Y:S01]  /*7a90*/  VIADD R13, R13, 0x80 ;  /* 0x000000800d0d7836 */ /* 0x000fe20000000000 */
[----:B------:R-:W-:Y:S01]  /*7aa0*/  UIADD3 UR56, UR40, 0x2180, URZ ;  /* 0x0000218028387890 */ /* 0x000fe2000fffe03f */
[----:B------:R-:W-:Y:S01]  /*7ab0*/  SEL R3, RZ, 0x1, P1 ;  /* 0x00000001ff037807 */ /* 0x000fe20000800000 */
[----:B------:R-:W-:Y:S01]  /*7ac0*/  UIADD3 UR48, UR40, 0x4180, URZ ;  /* 0x0000418028307890 */ /* 0x000fe2000fffe03f */
[----:B------:R-:W-:Y:S01]  /*7ad0*/  SEL R4, R4, RZ, P1 ;  /* 0x000000ff04047207 */ /* 0x000fe20000800000 */
[----:B------:R-:W-:Y:S01]  /*7ae0*/  UIADD3 UR40, UR40, 0x6180, URZ ;  /* 0x0000618028287890 */ /* 0x000fe2000fffe03f */
[----:B------:R-:W-:Y:S01]  /*7af0*/  LOP3.LUT R2, R2, R3, RZ, 0x3c, !PT ;  /* 0x0000000302027212 */ /* 0x000fe200078e3cff */
[----:B------:R-:W-:Y:S01]  /*7b00*/  UIADD3 UR32, UR18, 0x20180, URZ ;  /* 0x0002018012207890 */ /* 0x000fe2000fffe03f */
[----:B------:R0:W-:Y:S01]  /*7b10*/  UTMALDG.3D.MULTICAST [UR8], [UR30], UR46, desc[UR4] ;  /* 0x000004081e0073b4 */ /* 0x0001e2000801182e */
[----:B------:R-:W-:-:S02]  /*7b20*/  UIADD3 UR24, UR18, 0x24180, URZ ;  /* 0x0002418012187890 */ /* 0x000fc4000fffe03f */
[----:B------:R-:W-:Y:S01]  /*7b30*/  UIADD3 UR16, UR18, 0x28180, URZ ;  /* 0x0002818012107890 */ /* 0x000fe2000fffe03f */
[----:B------:R-:W-:Y:S01]  /*7b40*/  UMOV UR59, UR11 ;  /* 0x0000000b003b7c82 */ /* 0x000fe20008000000 */
[----:B------:R-:W-:Y:S01]  /*7b50*/  UMOV UR60, UR12 ;  /* 0x0000000c003c7c82 */ /* 0x000fe20008000000 */
[----:B------:R-:W-:Y:S01]  /*7b60*/  UMOV UR49, UR9 ;  /* 0x0000000900317c82 */ /* 0x000fe20008000000 */
[----:B------:R-:W-:Y:S01]  /*7b70*/  UMOV UR51, UR11 ;  /* 0x0000000b00337c82 */ /* 0x000fe20008000000 */
[----:B------:R-:W-:Y:S01]  /*7b80*/  UMOV UR52, UR12 ;  /* 0x0000000c00347c82 */ /* 0x000fe20008000000 */
[----:B------:R-:W-:Y:S01]  /*7b90*/  UMOV UR41, UR9 ;  /* 0x0000000900297c82 */ /* 0x000fe20008000000 */
[----:B------:R-:W-:Y:S01]  /*7ba0*/  UMOV UR44, UR12 ;  /* 0x0000000c002c7c82 */ /* 0x000fe20008000000 */
[----:B------:R-:W-:Y:S01]  /*7bb0*/  UMOV UR43, UR11 ;  /* 0x0000000b002b7c82 */ /* 0x000fe20008000000 */
[----:B------:R1:W-:Y:S01]  /*7bc0*/  UTMALDG.3D.MULTICAST [UR56], [UR30], UR46, desc[UR4] ;  /* 0x000004381e0073b4 */ /* 0x0003e2000801182e */
        /* <DEDUP_REMOVED lines=11> */
[----:B0-----:R-:W-:Y:S01]  /*7c80*/  UIADD3 UR8, UR18, 0x2c180, URZ ;  /* 0x0002c18012087890 */ /* 0x001fe2000fffe03f */
[----:B------:R-:W-:Y:S01]  /*7c90*/  UMOV UR11, UR35 ;  /* 0x00000023000b7c82 */ /* 0x000fe20008000000 */
[----:B------:R1:W-:Y:S01]  /*7ca0*/  UTMALDG.3D.MULTICAST [UR40], [UR30], UR46, desc[UR4] ;  /* 0x000004281e0073b4 */ /* 0x0003e2000801182e */
[----:B------:R-:W-:Y:S01]  /*7cb0*/  UMOV UR18, UR50 ;  /* 0x0000003200127c82 */ /* 0x000fe20008000000 */
[----:B------:R-:W-:Y:S01]  /*7cc0*/  UMOV UR10, UR42 ;  /* 0x0000002a000a7c82 */ /* 0x000fe20008000000 */
[----:B------:R1:W-:Y:S01]  /*7cd0*/  UTMALDG.3D [UR32], [UR6], desc[UR4] ;  /* 0x00000420060075b4 */ /* 0x0003e20008011000 */
[----:B------:R1:W-:Y:S01]  /*7ce0*/  UTMALDG.3D [UR24], [UR6], desc[UR4] ;  /* 0x00000418060075b4 */ /* 0x0003e20008011000 */
[----:B------:R1:W-:Y:S02]  /*7cf0*/  UTMALDG.3D [UR16], [UR6], desc[UR4] ;  /* 0x00000410060075b4 */ /* 0x0003e40008011000 */
[----:B------:R1:W-:Y:S02]  /*7d00*/  UTMALDG.3D [UR8], [UR6], desc[UR4] ;  /* 0x00000408060075b4 */ /* 0x0003e40008011000 */
[----:B-1----:R-:W-:Y:S05]  /*7d10*/  @P2 BRA `(.L_x_173) ;  /* 0xfffffff800ac2947 */ /* 0x002fea000383ffff */
.L_x_169:
[----:B------:R-:W-:Y:S05]  /*7d20*/  BSYNC B1 ;  /* 0x0000000000017941 */ /* 0x000fea0003800000 */
.L_x_168:
[----:B------:R-:W-:Y:S01]  /*7d30*/  LOP3.LUT P4, RZ, R10, 0xff, RZ, 0xc0, !PT ;  /* 0x000000ff0aff7812 */ /* 0x000fe2000788c0ff */
[----:B------:R-:W-:Y:S01]  /*7d40*/  VIADD R0, R0, UR38 ;  /* 0x0000002600007c36 */ /* 0x000fe20008000000 */
[----:B------:R-:W-:Y:S01]  /*7d50*/  ULDC.64 UR4, c[0x0][0x650] ;  /* 0x0001940000047ab9 */ /* 0x000fe20000000a00 */
[----:B------:R-:W-:Y:S01]  /*7d60*/  IMAD.U32 R3, RZ, RZ, UR38 ;  /* 0x00000026ff037e24 */ /* 0x000fe2000f8e00ff */
[----:B------:R-:W-:Y:S01]  /*7d70*/  BSSY B1, `(.L_x_174) ;  /* 0x000006f000017945 */ /* 0x000fe20003800000 */
[----:B------:R-:W-:Y:S01]  /*7d80*/  IMAD.MOV.U32 R18, RZ, RZ, -0x1 ;  /* 0xffffffffff127424 */ /* 0x000fe200078e00ff */
[----:B------:R-:W-:Y:S01]  /*7d90*/  SHF.R.U32.HI R2, RZ, 0x2, R0 ;  /* 0x00000002ff027819 */ /* 0x000fe20000011600 */
[----:B------:R-:W-:Y:S01]  /*7da0*/  IMAD.MOV.U32 R19, RZ, RZ, -0x1 ;  /* 0xffffffffff137424 */ /* 0x000fe200078e00ff */
[----:B------:R-:W-:Y:S02]  /*7db0*/  ISETP.GT.U32.AND P1, PT, R0, 0x3, PT ;  /* 0x000000030000780c */ /* 0x000fe40003f24070 */
[----:B------:R-:W-:-:S02]  /*7dc0*/  LOP3.LUT R2, R2, 0x1, RZ, 0xc0, !PT ;  /* 0x0000000102027812 */ /* 0x000fc400078ec0ff */
[C---:B------:R-:W-:Y:S01]  /*7dd0*/  ISETP.LT.U32.AND P1, PT, R3.reuse, 0x4, P1 ;  /* 0x000000040300780c */ /* 0x040fe20000f21070 */
[----:B------:R-:W0:Y:S01]  /*7de0*/  @P4 S2R R9, SR_CgaCtaId ;  /* 0x0000000000094919 */ /* 0x000e220000008800 */
[----:B------:R-:W-:Y:S02]  /*7df0*/  @P4 MOV R4, 0x400 ;  /* 0x0000040000044802 */ /* 0x000fe40000000f00 */
[----:B------:R-:W-:Y:S02]  /*7e00*/  ISETP.NE.U32.AND P2, PT, R2, 0x1, PT ;  /* 0x000000010200780c */ /* 0x000fe40003f45070 */
[----:B------:R-:W-:Y:S02]  /*7e10*/  LOP3.LUT R0, R0, 0x3, RZ, 0xc0, !PT ;  /* 0x0000000300007812 */ /* 0x000fe400078ec0ff */
[----:B------:R-:W-:Y:S02]  /*7e20*/  ISETP.GT.U32.AND P2, PT, R3, 0x3, !P2 ;  /* 0x000000030300780c */ /* 0x000fe40005744070 */
[----:B------:R-:W-:-:S02]  /*7e30*/  SEL R3, RZ, 0x1, !P1 ;  /* 0x00000001ff037807 */ /* 0x000fc40004800000 */
[----:B------:R-:W-:Y:S02]  /*7e40*/  SEL R2, RZ, 0x1, !P2 ;  /* 0x00000001ff027807 */ /* 0x000fe40005000000 */
[----:B------:R-:W-:Y:S02]  /*7e50*/  PRMT R10, RZ, 0x7610, R10 ;  /* 0x00007610ff0a7816 */ /* 0x000fe4000000000a */
[--C-:B------:R-:W-:Y:S01]  /*7e60*/  LOP3.LUT R8, R2, R8, R3.reuse, 0x96, !PT ;  /* 0x0000000802087212 */ /* 0x100fe200078e9603 */
[----:B------:R-:W-:Y:S01]  /*7e70*/  IMAD.MOV.U32 R2, RZ, RZ, -0x1 ;  /* 0xffffffffff027424 */ /* 0x000fe200078e00ff */
[----:B------:R-:W-:Y:S02]  /*7e80*/  PRMT R3, RZ, 0x7610, R3 ;  /* 0x00007610ff037816 */ /* 0x000fe40000000003 */
[----:B0-----:R-:W-:-:S04]  /*7e90*/  @P4 LEA R4, R9, R4, 0x18 ;  /* 0x0000000409044211 */ /* 0x001fc800078ec0ff */
[----:B------:R0:W-:Y:S01]  /*7ea0*/  @P4 SYNCS.ARRIVE.TRANS64.A1T0 RZ, [R4+URZ+0x78], RZ ;  /* 0x000078ff04ff49a7 */ /* 0x0001e2000810003f */
[----:B------:R-:W-:-:S04]  /*7eb0*/  IADD3 R16, P4, R16, UR54, RZ ;  /* 0x0000003610107c10 */ /* 0x000fc8000ff9e0ff */
[----:B------:R-:W-:Y:S02]  /*7ec0*/  IADD3.X R17, R17, UR37, RZ, P4, !PT ;  /* 0x0000002511117c10 */ /* 0x000fe4000a7fe4ff */
        /* <DEDUP_REMOVED lines=8> */
[----:B------:R-:W-:Y:S01]  /*7f50*/  ULDC UR10, c[0x0][0x154] ;  /* 0x00005500000a7ab9 */ /* 0x000fe20000000800 */
[----:B------:R-:W-:Y:S01]  /*7f60*/  IMAD.MOV.U32 R2, RZ, RZ, R16 ;  /* 0x000000ffff027224 */ /* 0x000fe200078e0010 */
[----:B------:R-:W-:Y:S01]  /*7f70*/  ISETP.NE.AND.EX P1, PT, RZ, UR7, PT, P1 ;  /* 0x00000007ff007c0c */ /* 0x000fe2000bf25310 */
[----:B------:R-:W1:Y:S01]  /*7f80*/  S2UR UR9, SR_CTAID.Y ;  /* 0x00000000000979c3 */ /* 0x000e620000002600 */
[----:B0-----:R-:W-:-:S05]  /*7f90*/  I2FP.F32.U32 R3, UR4 ;  /* 0x0000000400037c45 */ /* 0x001fca0008201000 */
[----:B------:R-:W-:Y:S01]  /*7fa0*/  FMUL R12, R3, UR5 ;  /* 0x00000005030c7c20 */ /* 0x000fe20008400000 */
[----:B------:R-:W-:-:S05]  /*7fb0*/  IMAD.MOV.U32 R3, RZ, RZ, R17 ;  /* 0x000000ffff037224 */ /* 0x000fca00078e0011 */
[----:B------:R-:W-:Y:S05]  /*7fc0*/  @!P1 BRA `(.L_x_176) ;  /* 0x0000000000289947 */ /* 0x000fea0003800000 */
[----:B------:R-:W-:Y:S02]  /*7fd0*/  ULDC UR5, c[0x0][0x634] ;  /* 0x00018d0000057ab9 */ /* 0x000fe40000000800 */
[----:B------:R-:W-:-:S05]  /*7fe0*/  IADD3 R7, P1, R16, UR5, RZ ;  /* 0x0000000510077c10 */ /* 0x000fca000ff3e0ff */
[----:B------:R-:W-:-:S04]  /*7ff0*/  IMAD.X R11, RZ, RZ, R17, P1 ;  /* 0x000000ffff0b7224 */ /* 0x000fc800008e0611 */
[----:B------:R-:W-:-:S04]  /*8000*/  IMAD.WIDE.U32 R4, R11, UR6, RZ ;  /* 0x000000060b047c25 */ /* 0x000fc8000f8e00ff */
[----:B------:R-:W-:-:S04]  /*8010*/  IMAD.WIDE.U32 R4, P1, R7, UR7, R4 ;  /* 0x0000000707047c25 */ /* 0x000fc8000f820004 */
[----:B------:R-:W-:-:S04]  /*8020*/  IMAD.WIDE.U32 R6, R7, UR6, RZ ;  /* 0x0000000607067c25 */ /* 0x000fc8000f8e00ff */
[----:B------:R-:W-:Y:S01]  /*8030*/  IMAD.X R3, RZ, RZ, RZ, P1 ;  /* 0x000000ffff037224 */ /* 0x000fe200008e06ff */
[----:B------:R-:W-:Y:S01]  /*8040*/  IADD3 RZ, P1, R7, R4, RZ ;  /* 0x0000000407ff7210 */ /* 0x000fe20007f3e0ff */
[----:B------:R-:W-:-:S04]  /*8050*/  IMAD.MOV.U32 R2, RZ, RZ, R5 ;  /* 0x000000ffff027224 */ /* 0x000fc800078e0005 */
[----:B------:R-:W-:-:S08]  /*8060*/  IMAD.WIDE.U32.X R2, R11, UR7, R2, P1 ;  /* 0x000000070b027c25 */ /* 0x000fd000088e0402 */
.L_x_176:
[--C-:B------:R-:W-:Y:S01]  /*8070*/  SHF.R.U64 R19, R2, UR8, R3.reuse ;  /* 0x0000000802137c19 */ /* 0x100fe20008001203 */
[----:B------:R-:W0:Y:S01]  /*8080*/  F2I.U32.TRUNC.NTZ R12, R12 ;  /* 0x0000000c000c7305 */ /* 0x000e22000020f000 */
[----:B------:R-:W-:Y:S01]  /*8090*/  SHF.R.U32.HI R2, RZ, UR8, R3 ;  /* 0x00000008ff027c19 */ /* 0x000fe20008011603 */
[----:B------:R-:W-:Y:S01]  /*80a0*/  ULDC.64 UR6, c[0x0][0x620] ;  /* 0x0001880000067ab9 */ /* 0x000fe20000000a00 */
[----:B------:R-:W-:Y:S01]  /*80b0*/  IADD3 R5, P1, RZ, -R19, RZ ;  /* 0x80000013ff057210 */ /* 0x000fe20007f3e0ff */
[----:B------:R-:W3:Y:S01]  /*80c0*/  LDC R11, c[0x0][0x610] ;  /* 0x00018400ff0b7b82 */ /* 0x000ee20000000800 */
[----:B-1----:R-:W-:Y:S01]  /*80d0*/  I2FP.F32.U32 R4, UR9 ;  /* 0x0000000900047c45 */ /* 0x002fe20008201000 */
[----:B------:R-:W-:Y:S01]  /*80e0*/  ULDC UR8, c[0x0][0x658] ;  /* 0x0001960000087ab9 */ /* 0x000fe20000000800 */
[----:B------:R-:W-:Y:S01]  /*80f0*/  ULDC UR12, c[0x0][0x648] ;  /* 0x00019200000c7ab9 */ /* 0x000fe20000000800 */
[----:B------:R-:W-:Y:S02]  /*8100*/  IMAD.X R2, RZ, RZ, ~R2, P1 ;  /* 0x000000ffff027224 */ /* 0x000fe400008e0e02 */
[----:B------:R-:W-:Y:S01]  /*8110*/  FMUL R6, R4, UR10 ;  /* 0x0000000a04067c20 */ /* 0x000fe20008400000 */
[----:B------:R-:W-:Y:S01]  /*8120*/  ULDC.64 UR10, c[0x0][0x640] ;  /* 0x00019000000a7ab9 */ /* 0x000fe20000000a00 */
[----:B------:R-:W-:Y:S01]  /*8130*/  IMAD R4, R2, UR6, RZ ;  /* 0x0000000602047c24 */ /* 0x000fe2000f8e02ff */
[----:B------:R-:W-:Y:S01]  /*8140*/  ISETP.NE.U32.AND P1, PT, RZ, UR10, PT ;  /* 0x0000000aff007c0c */ /* 0x000fe2000bf25070 */
[C---:B------:R-:W-:Y:S01]  /*8150*/  IMAD.WIDE.U32 R2, R5.reuse, UR6, R16 ;  /* 0x0000000605027c25 */ /* 0x040fe2000f8e0010 */
[----:B0-----:R-:W-:Y:S01]  /*8160*/  R2UR UR5, R12 ;  /* 0x000000000c0572ca */ /* 0x001fe200000e0000 */
[----:B------:R-:W0:Y:S01]  /*8170*/  F2I.U32.TRUNC.NTZ R6, R6 ;  /* 0x0000000600067305 */ /* 0x000e22000020f000 */
[----:B------:R-:W-:Y:S01]  /*8180*/  ULDC UR6, c[0x0][0x618] ;  /* 0x0001860000067ab9 */ /* 0x000fe20000000800 */
[----:B------:R-:W-:Y:S01]  /*8190*/  IMAD R5, R5, UR7, R4 ;  /* 0x0000000705057c24 */ /* 0x000fe2000f8e0204 */
[----:B------:R-:W-:-:S03]  /*81a0*/  ISETP.NE.AND.EX P1, PT, RZ, UR11, PT, P1 ;  /* 0x0000000bff007c0c */ /* 0x000fc6000bf25310 */
[----:B------:R-:W-:-:S05]  /*81b0*/  IMAD.IADD R3, R3, 0x1, R5 ;  /* 0x0000000103037824 */ /* 0x000fca00078e0205 */
[--C-:B------:R-:W-:Y:S02]  /*81c0*/  SHF.R.U64 R12, R2, UR6, R3.reuse ;  /* 0x00000006020c7c19 */ /* 0x100fe40008001203 */
[----:B------:R-:W-:Y:S01]  /*81d0*/  SHF.R.U32.HI R3, RZ, UR6, R3 ;  /* 0x00000006ff037c19 */ /* 0x000fe20008011603 */
[----:B------:R-:W-:Y:S01]  /*81e0*/  ULDC UR6, c[0x0][0x608] ;  /* 0x0001820000067ab9 */ /* 0x000fe20000000800 */
[----:B0-----:R-:W-:Y:S02]  /*81f0*/  R2UR UR7, R6 ;  /* 0x00000000060772ca */ /* 0x001fe400000e0000 */
[--C-:B------:R-:W-:Y:S02]  /*8200*/  SHF.R.U64 R14, R12, UR6, R3.reuse ;  /* 0x000000060c0e7c19 */ /* 0x100fe40008001203 */
[----:B------:R-:W-:Y:S01]  /*8210*/  SHF.R.U32.HI R3, RZ, UR6, R3 ;  /* 0x00000006ff037c19 */ /* 0x000fe20008011603 */
[----:B------:R-:W-:-:S03]  /*8220*/  UIADD3 UR6, -UR5, URZ, URZ ;  /* 0x0000003f05067290 */ /* 0x000fc6000fffe13f */
[--C-:B------:R-:W-:Y:S01]  /*8230*/  SHF.R.U64 R18, R14, UR8, R3.reuse ;  /* 0x000000080e127c19 */ /* 0x100fe20008001203 */
[----:B------:R-:W-:Y:S01]  /*8240*/  ULDC UR5, c[0x0][0x144] ;  /* 0x0000510000057ab9 */ /* 0x000fe20000000800 */
[----:B------:R-:W-:-:S03]  /*8250*/  SHF.R.U32.HI R3, RZ, UR8, R3 ;  /* 0x00000008ff037c19 */ /* 0x000fc60008011603 */
[----:B------:R-:W-:Y:S01]  /*8260*/  IMAD.MOV.U32 R2, RZ, RZ, R18 ;  /* 0x000000ffff027224 */ /* 0x000fe200078e0012 */
[----:B------:R-:W-:Y:S06]  /*8270*/  @!P1 BRA `(.L_x_177) ;  /* 0x0000000000289947 */ /* 0x000fec0003800000 */
        /* <DEDUP_REMOVED lines=10> */
.L_x_177:
[----:B------:R-:W-:Y:S01]  /*8320*/  UISETP.NE.AND UP0, UPT, UR45, URZ, UPT ;  /* 0x0000003f2d00728c */ /* 0x000fe2000bf05270 */
[----:B------:R-:W-:Y:S01]  /*8330*/  SHF.R.U64 R3, R2, UR12, R3 ;  /* 0x0000000c02037c19 */ /* 0x000fe20008001203 */
[----:B------:R-:W-:Y:S01]  /*8340*/  UIADD3 UR7, -UR7, URZ, URZ ;  /* 0x0000003f07077290 */ /* 0x000fe2000fffe13f */
[----:B------:R-:W-:Y:S01]  /*8350*/  LOP3.LUT R2, R14, UR22, RZ, 0xc0, !PT ;  /* 0x000000160e027c12 */ /* 0x000fe2000f8ec0ff */
[----:B------:R-:W-:Y:S02]  /*8360*/  UIMAD UR4, UR5, UR6, UR4 ;  /* 0x00000006050472a4 */ /* 0x000fe4000f8e0204 */
[----:B------:R-:W-:Y:S01]  /*8370*/  IMAD.MOV R5, RZ, RZ, -R3 ;  /* 0x000000ffff057224 */ /* 0x000fe200078e0a03 */
[----:B------:R-:W-:Y:S01]  /*8380*/  ULDC UR5, c[0x0][0x148] ;  /* 0x0000520000057ab9 */ /* 0x000fe20000000800 */
[----:B------:R-:W-:Y:S01]  /*8390*/  IMAD R4, R3, UR21, R2 ;  /* 0x0000001503047c24 */ /* 0x000fe2000f8e0202 */
[----:B------:R-:W-:Y:S02]  /*83a0*/  LOP3.LUT R3, R12, UR13, RZ, 0xc0, !PT ;  /* 0x0000000d0c037c12 */ /* 0x000fe4000f8ec0ff */
[----:B------:R-:W-:Y:S01]  /*83b0*/  @UP0 UIMAD UR4, UR5, UR7, UR9 ;  /* 0x00000007050402a4 */ /* 0x000fe2000f8e0209 */
[----:B------:R-:W-:-:S02]  /*83c0*/  PLOP3.LUT P1, PT, PT, PT, UP0, 0x80, 0x0 ;  /* 0x000000000000781c */ /* 0x000fc40003f2f008 */
[----:B------:R-:W-:Y:S02]  /*83d0*/  ULDC UR5, c[0x0][0x638] ;  /* 0x00018e0000057ab9 */ /* 0x000fe40000000800 */
[----:B------:R-:W-:Y:S02]  /*83e0*/  IMAD R2, R5, UR5, R18 ;  /* 0x0000000505027c24 */ /* 0x000fe4000f8e0212 */
[----:B---3--:R-:W-:Y:S01]  /*83f0*/  IMAD R11, R4, R11, UR4 ;  /* 0x00000004040b7e24 */ /* 0x008fe2000f8e020b */
[----:B------:R-:W-:Y:S01]  /*8400*/  ULDC UR4, c[0x0][0x600] ;  /* 0x0001800000047ab9 */ /* 0x000fe20000000800 */
[----:B------:R-:W-:Y:S02]  /*8410*/  IMAD.MOV.U32 R4, RZ, RZ, 0x1 ;  /* 0x00000001ff047424 */ /* 0x000fe400078e00ff */
[----:B------:R-:W-:-:S03]  /*8420*/  IMAD R18, R2, UR4, R3 ;  /* 0x0000000402127c24 */ /* 0x000fc6000f8e0203 */
[----:B------:R-:W-:Y:S02]  /*8430*/  PRMT R3, R4, 0x7610, R3 ;  /* 0x0000761004037816 */ /* 0x000fe40000000003 */
[----:B------:R-:W-:Y:S02]  /*8440*/  SEL R2, R18, R11, !P1 ;  /* 0x0000000b12027207 */ /* 0x000fe40004800000 */
[----:B------:R-:W-:-:S07]  /*8450*/  SEL R18, R11, R18, !P1 ;  /* 0x000000120b127207 */ /* 0x000fce0004800000 */
.L_x_175:
[----:B------:R-:W-:Y:S05]  /*8460*/  BSYNC B1 ;  /* 0x0000000000017941 */ /* 0x000fea0003800000 */
.L_x_174:
[----:B------:R-:W-:-:S13]  /*8470*/  LOP3.LUT P1, RZ, R3, 0xff, RZ, 0xc0, !PT ;  /* 0x000000ff03ff7812 */ /* 0x000fda000782c0ff */
[----:B------:R-:W-:Y:S05]  /*8480*/  @P1 BRA `(.L_x_178) ;  /* 0xfffffff000981947 */ /* 0x000fea000383ffff */
[----:B------:R-:W-:Y:S05]  /*8490*/  BSYNC B0 ;  /* 0x0000000000007941 */ /* 0x000fea0003800000 */
.L_x_166:
[----:B------:R-:W-:-:S03]  /*84a0*/  UMOV UR4, 0xffffffff ;  /* 0xffffffff00047882 */ /* 0x000fc60000000000 */
[----:B------:R-:W-:Y:S05]  /*84b0*/  BRA.DIV UR4, `(.L_x_179) ;  /* 0x0000000604447947 */ /* 0x000fea000b800000 */
[----:B------:R-:W-:-:S13]  /*84c0*/  ELECT P6, URZ, PT ;  /* 0x00000000003f782f */ /* 0x000fda00038c0000 */
.L_x_195:
[----:B------:R-:W-:Y:S04]  /*84d0*/  BSSY B0, `(.L_x_180) ;  /* 0x000002c000007945 */ /* 0x000fe80003800000 */
[----:B------:R-:W-:Y:S05]  /*84e0*/  @!P6 BRA `(.L_x_181) ;  /* 0x0000000000a8e947 */ /* 0x000fea0003800000 */
[----:B------:R-:W-:-:S04]  /*84f0*/  ULOP3.LUT UR4, UR39, 0x2, URZ, 0xfc, !UPT ;  /* 0x0000000227047892 */ /* 0x000fc8000f8efc3f */
[----:B------:R-:W-:-:S06]  /*8500*/  UISETP.NE.AND UP0, UPT, UR4, 0x3, UPT ;  /* 0x000000030400788c */ /* 0x000fcc000bf05270 */
[----:B------:R-:W-:-:S13]  /*8510*/  PLOP3.LUT P0, PT, PT, PT, UP0, 0x80, 0x0 ;  /* 0x000000000000781c */ /* 0x000fda0003f0f008 */
[----:B------:R-:W-:Y:S05]  /*8520*/  @!P0 BRA `(.L_x_182) ;  /* 0x0000000000048947 */ /* 0x000fea0003800000 */
[----:B------:R-:W-:Y:S01]  /*8530*/  BPT.TRAP 0x1 ;  /* 0x000000040000795c */ /* 0x000fe20000300000 */
.L_x_182:
[----:B------:R-:W0:Y:S01]  /*8540*/  S2R R3, SR_CgaCtaId ;  /* 0x0000000000037919 */ /* 0x000e220000008800 */
[----:B------:R-:W-:-:S04]  /*8550*/  MOV R2, 0x400 ;  /* 0x0000040000027802 */ /* 0x000fc80000000f00 */
[----:B0-----:R-:W-:Y:S02]  /*8560*/  LEA R3, R3, R2, 0x18 ;  /* 0x0000000203037211 */ /* 0x001fe400078ec0ff */
[----:B------:R-:W-:-:S03]  /*8570*/  SHF.L.U32 R2, R8, 0x1f, RZ ;  /* 0x0000001f08027819 */ /* 0x000fc600000006ff */
[----:B------:R-:W-:-:S04]  /*8580*/  VIADD R3, R3, 0x20 ;  /* 0x0000002003037836 */ /* 0x000fc80000000000 */
[C---:B------:R-:W-:Y:S02]  /*8590*/  IMAD R7, R0.reuse, 0x8, R3 ;  /* 0x0000000800077824 */ /* 0x040fe400078e0203 */
[----:B------:R-:W-:Y:S02]  /*85a0*/  VIADD R0, R0, 0x1 ;  /* 0x0000000100007836 */ /* 0x000fe40000000000 */
[----:B------:R-:W0:Y:S03]  /*85b0*/  SYNCS.PHASECHK.TRANS64.TRYWAIT P0, [R7+URZ], R2 ;  /* 0x00000002070075a7 */ /* 0x000e26000800017f */
[----:B------:R-:W-:-:S04]  /*85c0*/  ISETP.NE.AND P1, PT, R0, 0x4, PT ;  /* 0x000000040000780c */ /* 0x000fc80003f25270 */
[----:B------:R-:W-:Y:S02]  /*85d0*/  SEL R5, RZ, 0x1, P1 ;  /* 0x00000001ff057807 */ /* 0x000fe40000800000 */
[----:B------:R-:W-:Y:S02]  /*85e0*/  SEL R0, R0, RZ, P1 ;  /* 0x000000ff00007207 */ /* 0x000fe40000800000 */
[----:B------:R-:W-:-:S03]  /*85f0*/  LOP3.LUT R5, R8, R5, RZ, 0x3c, !PT ;  /* 0x0000000508057212 */ /* 0x000fc600078e3cff */
[----:B------:R-:W-:Y:S01]  /*8600*/  IMAD R9, R0, 0x8, R3 ;  /* 0x0000000800097824 */ /* 0x000fe200078e0203 */
[----:B------:R-:W-:Y:S01]  /*8610*/  SHF.L.U32 R4, R5, 0x1f, RZ ;  /* 0x0000001f05047819 */ /* 0x000fe200000006ff */
[----:B0-----:R-:W-:Y:S06]  /*8620*/  @!P0 BRA `(.L_x_183) ;  /* 0x0000000400088947 */ /* 0x001fec0003800000 */
.L_x_196:
[----:B------:R-:W1:Y:S01]  /*8630*/  SYNCS.PHASECHK.TRANS64.TRYWAIT P0, [R9+URZ], R4 ;  /* 0x00000004090075a7 */ /* 0x000e62000800017f */
[----:B------:R-:W-:-:S05]  /*8640*/  VIADD R0, R0, 0x1 ;  /* 0x0000000100007836 */ /* 0x000fca0000000000 */
[----:B------:R-:W-:-:S04]  /*8650*/  ISETP.NE.AND P1, PT, R0, 0x4, PT ;  /* 0x000000040000780c */ /* 0x000fc80003f25270 */
[----:B0-----:R-:W-:Y:S02]  /*8660*/  SEL R2, RZ, 0x1, P1 ;  /* 0x00000001ff027807 */ /* 0x001fe40000800000 */
[----:B------:R-:W-:Y:S02]  /*8670*/  SEL R0, R0, RZ, P1 ;  /* 0x000000ff00007207 */ /* 0x000fe40000800000 */
[----:B------:R-:W-:-:S03]  /*8680*/  LOP3.LUT R7, R5, R2, RZ, 0x3c, !PT ;  /* 0x0000000205077212 */ /* 0x000fc600078e3cff */
[----:B------:R-:W-:Y:S01]  /*8690*/  IMAD R6, R0, 0x8, R3 ;  /* 0x0000000800067824 */ /* 0x000fe200078e0203 */
[----:B------:R-:W-:Y:S01]  /*86a0*/  SHF.L.U32 R5, R7, 0x1f, RZ ;  /* 0x0000001f07057819 */ /* 0x000fe200000006ff */
[----:B-1----:R-:W-:Y:S06]  /*86b0*/  @!P0 BRA `(.L_x_184) ;  /* 0x0000000000f88947 */ /* 0x002fec0003800000 */
.L_x_197:
[----:B------:R-:W1:Y:S01]  /*86c0*/  SYNCS.PHASECHK.TRANS64.TRYWAIT P0, [R6+URZ], R5 ;  /* 0x00000005060075a7 */ /* 0x000e62000800017f */
[----:B------:R-:W-:-:S05]  /*86d0*/  VIADD R0, R0, 0x1 ;  /* 0x0000000100007836 */ /* 0x000fca0000000000 */
[----:B------:R-:W-:-:S04]  /*86e0*/  ISETP.NE.AND P1, PT, R0, 0x4, PT ;  /* 0x000000040000780c */ /* 0x000fc80003f25270 */
[----:B------:R-:W-:Y:S02]  /*86f0*/  SEL R2, RZ, 0x1, P1 ;  /* 0x00000001ff027807 */ /* 0x000fe40000800000 */
[----:B------:R-:W-:Y:S02]  /*8700*/  SEL R0, R0, RZ, P1 ;  /* 0x000000ff00007207 */ /* 0x000fe40000800000 */
[----:B------:R-:W-:Y:S01]  /*8710*/  LOP3.LUT R2, R7, R2, RZ, 0x3c, !PT ;  /* 0x0000000207027212 */ /* 0x000fe200078e3cff */
[----:B-1----:R-:W-:Y:S06]  /*8720*/  @!P0 BRA `(.L_x_185) ;  /* 0x0000000000f08947 */ /* 0x002fec0003800000 */
.L_x_198:
[----:B------:R-:W-:Y:S01]  /*8730*/  IMAD R3, R0, 0x8, R3 ;  /* 0x0000000800037824 */ /* 0x000fe200078e0203 */
[----:B------:R-:W-:-:S07]  /*8740*/  SHF.L.U32 R0, R2, 0x1f, RZ ;  /* 0x0000001f02007819 */ /* 0x000fce00000006ff */
.L_x_186:
[----:B---3--:R3:W4:Y:S02]  /*8750*/  SYNCS.PHASECHK.TRANS64.TRYWAIT P0, [R3+URZ], R0 ;  /* 0x00000000030075a7 */ /* 0x008724000800017f */
[----:B----4-:R-:W-:Y:S05]  /*8760*/  @!P0 NANOSLEEP.SYNCS 0x989680 ;  /* 0x009896800000895d */ /* 0x010fea0003900000 */
[----:B------:R-:W4:Y:S02]  /*8770*/  @!P0 SYNCS.PHASECHK.TRANS64 P0, [R3+URZ], R0 ;  /* 0x00000000030085a7 */ /* 0x000f24000800007f */
[----:B----4-:R-:W-:Y:S05]  /*8780*/  @!P0 BRA `(.L_x_186) ;  /* 0xfffffffc00f08947 */ /* 0x010fea000383ffff */
.L_x_181:
[----:B------:R-:W-:Y:S05]  /*8790*/  BSYNC B0 ;  /* 0x0000000000007941 */ /* 0x000fea0003800000 */
.L_x_180:
[----:B------:R-:W-:Y:S05]  /*87a0*/  EXIT ;  /* 0x000000000000794d */ /* 0x000fea0003800000 */
.L_x_18:
[----:B0-----:R0:W1:Y:S02]  /*87b0*/  SYNCS.PHASECHK.TRANS64.TRYWAIT P0, [R96+URZ+-0x8], R3 ;  /* 0xfffff803600075a7 */ /* 0x001064000800017f */
[----:B-1----:R-:W-:Y:S05]  /*87c0*/  @!P0 NANOSLEEP.SYNCS 0x989680 ;  /* 0x009896800000895d */ /* 0x002fea0003900000 */
[----:B------:R-:W1:Y:S02]  /*87d0*/  @!P0 SYNCS.PHASECHK.TRANS64 P0, [R96+URZ+-0x8], R3 ;  /* 0xfffff803600085a7 */ /* 0x000e64000800007f */
[----:B-1----:R-:W-:Y:S05]  /*87e0*/  @!P0 BRA `(.L_x_18) ;  /* 0xfffffffc00f08947 */ /* 0x002fea000383ffff */
[----:B------:R-:W-:Y:S05]  /*87f0*/  BRA `(.L_x_187) ;  /* 0xffffff9000087947 */ /* 0x000fea000383ffff */
.L_x_23:
[----:B-1----:R1:W2:Y:S02]  /*8800*/  SYNCS.PHASECHK.TRANS64.TRYWAIT P1, [R3+URZ], R0 ;  /* 0x00000000030075a7 */ /* 0x0022a4000802017f */
[----:B--2---:R-:W-:Y:S05]  /*8810*/  @!P1 NANOSLEEP.SYNCS 0x989680 ;  /* 0x009896800000995d */ /* 0x004fea0003900000 */
[----:B------:R-:W2:Y:S02]  /*8820*/  @!P1 SYNCS.PHASECHK.TRANS64 P1, [R3+URZ], R0 ;  /* 0x00000000030095a7 */ /* 0x000ea4000802007f */
[----:B--2---:R-:W-:Y:S05]  /*8830*/  @!P1 BRA `(.L_x_23) ;  /* 0xfffffffc00f09947 */ /* 0x004fea000383ffff */
[----:B------:R-:W-:Y:S05]  /*8840*/  BRA `(.L_x_22) ;  /* 0xffffff9000807947 */ /* 0x000fea000383ffff */
.L_x_28:
[----:B-1----:R-:W-:-:S04]  /*8850*/  IMAD.U32 R5, RZ, RZ, UR4 ;  /* 0x00000004ff057e24 */ /* 0x002fc8000f8e00ff */
[----:B------:R1:W2:Y:S03]  /*8860*/  SYNCS.PHASECHK.TRANS64.TRYWAIT P1, [R5+URZ], R4 ;  /* 0x00000004050075a7 */ /* 0x0002a6000802017f */
[----:B--2---:R-:W-:Y:S05]  /*8870*/  @!P1 NANOSLEEP.SYNCS 0x989680 ;  /* 0x009896800000995d */ /* 0x004fea0003900000 */
[----:B------:R-:W2:Y:S02]  /*8880*/  @!P1 SYNCS.PHASECHK.TRANS64 P1, [R5+URZ], R4 ;  /* 0x00000004050095a7 */ /* 0x000ea4000802007f */
[----:B--2---:R-:W-:Y:S05]  /*8890*/  @!P1 BRA `(.L_x_28) ;  /* 0xfffffffc00ec9947 */ /* 0x004fea000383ffff */
[----:B------:R-:W-:Y:S05]  /*88a0*/  BRA `(.L_x_27) ;  /* 0xffffff9800a07947 */ /* 0x000fea000383ffff */
.L_x_34:
[----:B0-----:R0:W1:Y:S02]  /*88b0*/  SYNCS.PHASECHK.TRANS64.TRYWAIT P0, [R96+URZ+0x8], R3 ;  /* 0x00000803600075a7 */ /* 0x001064000800017f */
[----:B-1----:R-:W-:Y:S05]  /*88c0*/  @!P0 NANOSLEEP.SYNCS 0x989680 ;  /* 0x009896800000895d */ /* 0x002fea0003900000 */
[----:B------:R-:W1:Y:S02]  /*88d0*/  @!P0 SYNCS.PHASECHK.TRANS64 P0, [R96+URZ+0x8], R3 ;  /* 0x00000803600085a7 */ /* 0x000e64000800007f */
[----:B-1----:R-:W-:Y:S05]  /*88e0*/  @!P0 BRA `(.L_x_34) ;  /* 0xfffffffc00f08947 */ /* 0x002fea000383ffff */
[----:B------:R-:W-:Y:S05]  /*88f0*/  BRA `(.L_x_188) ;  /* 0xffffffa4000c7947 */ /* 0x000fea000383ffff */
.L_x_167:
[----:B------:R-:W-:Y:S01]  /*8900*/  BSSY B1, `(.L_x_189) ;  /* 0x0000006000017945 */ /* 0x000fe20003800000 */
[----:B------:R-:W-:-:S07]  /*8910*/  IMAD.MOV.U32 R15, RZ, RZ, -0x1 ;  /* 0xffffffffff0f7424 */ /* 0x000fce00078e00ff */
[----:B--2---:R-:W-:Y:S05]  /*8920*/  WARPSYNC.COLLECTIVE R15, `(.L_x_190) ;  /* 0x000000000f0c7348 */ /* 0x004fea0003c00000 */
[----:B------:R-:W-:Y:S02]  /*8930*/  ELECT P6, UR62, PT ;  /* 0x00000000003e782f */ /* 0x000fe400038c0000 */
[----:B------:R-:W-:Y:S01]  /*8940*/  MOV R14, UR62 ;  /* 0x0000003e000e7c02 */ /* 0x000fe20008000f00 */
[----:B--2---:R-:W-:Y:S10]  /*8950*/  ENDCOLLECTIVE ;  /* 0x000000000000791b */ /* 0x004ff40003800000 */
.L_x_190:
[----:B------:R-:W-:Y:S05]  /*8960*/  BSYNC B1 ;  /* 0x0000000000017941 */ /* 0x000fea0003800000 */
.L_x_189:
[----:B------:R-:W-:Y:S05]  /*8970*/  BRA `(.L_x_191) ;  /* 0xffffffec00687947 */ /* 0x000fea000383ffff */
.L_x_170:
[----:B0-----:R0:W1:Y:S02]  /*8980*/  SYNCS.PHASECHK.TRANS64.TRYWAIT P1, [R12+URZ+0x20], R3 ;  /* 0x000020030c0075a7 */ /* 0x001064000802017f */
[----:B-1----:R-:W-:Y:S05]  /*8990*/  @!P1 NANOSLEEP.SYNCS 0x989680 ;  /* 0x009896800000995d */ /* 0x002fea0003900000 */
[----:B------:R-:W1:Y:S02]  /*89a0*/  @!P1 SYNCS.PHASECHK.TRANS64 P1, [R12+URZ+0x20], R3 ;  /* 0x000020030c0095a7 */ /* 0x000e64000802007f */
[----:B-1----:R-:W-:Y:S05]  /*89b0*/  @!P1 BRA `(.L_x_170) ;  /* 0xfffffffc00f09947 */ /* 0x002fea000383ffff */
[----:B------:R-:W-:Y:S05]  /*89c0*/  BRA `(.L_x_192) ;  /* 0xffffffec00a47947 */ /* 0x000fea000383ffff */
.L_x_179:
[----:B------:R-:W-:Y:S01]  /*89d0*/  BSSY B0, `(.L_x_193) ;  /* 0x0000006000007945 */ /* 0x000fe20003800000 */
[----:B------:R-:W-:-:S07]  /*89e0*/  IMAD.MOV.U32 R15, RZ, RZ, -0x1 ;  /* 0xffffffffff0f7424 */ /* 0x000fce00078e00ff */
[----:B--2---:R-:W-:Y:S05]  /*89f0*/  WARPSYNC.COLLECTIVE R15, `(.L_x_194) ;  /* 0x000000000f0c7348 */ /* 0x004fea0003c00000 */
[----:B------:R-:W-:Y:S02]  /*8a00*/  ELECT P6, UR62, PT ;  /* 0x00000000003e782f */ /* 0x000fe400038c0000 */
[----:B------:R-:W-:Y:S01]  /*8a10*/  MOV R14, UR62 ;  /* 0x0000003e000e7c02 */ /* 0x000fe20008000f00 */
[----:B--2---:R-:W-:Y:S10]  /*8a20*/  ENDCOLLECTIVE ;  /* 0x000000000000791b */ /* 0x004ff40003800000 */
.L_x_194:
[----:B------:R-:W-:Y:S05]  /*8a30*/  BSYNC B0 ;  /* 0x0000000000007941 */ /* 0x000fea0003800000 */
.L_x_193:
[----:B------:R-:W-:Y:S05]  /*8a40*/  BRA `(.L_x_195) ;  /* 0xfffffff800a07947 */ /* 0x000fea000383ffff */
.L_x_183:
[----:B0-----:R0:W1:Y:S02]  /*8a50*/  SYNCS.PHASECHK.TRANS64.TRYWAIT P0, [R7+URZ], R2 ;  /* 0x00000002070075a7 */ /* 0x001064000800017f */
[----:B-1----:R-:W-:Y:S05]  /*8a60*/  @!P0 NANOSLEEP.SYNCS 0x989680 ;  /* 0x009896800000895d */ /* 0x002fea0003900000 */
[----:B------:R-:W1:Y:S02]  /*8a70*/  @!P0 SYNCS.PHASECHK.TRANS64 P0, [R7+URZ], R2 ;  /* 0x00000002070085a7 */ /* 0x000e64000800007f */
[----:B-1----:R-:W-:Y:S05]  /*8a80*/  @!P0 BRA `(.L_x_183) ;  /* 0xfffffffc00f08947 */ /* 0x002fea000383ffff */
[----:B------:R-:W-:Y:S05]  /*8a90*/  BRA `(.L_x_196) ;  /* 0xfffffff800e47947 */ /* 0x000fea000383ffff */
.L_x_184:
[----:B0-----:R0:W1:Y:S02]  /*8aa0*/  SYNCS.PHASECHK.TRANS64.TRYWAIT P0, [R9+URZ], R4 ;  /* 0x00000004090075a7 */ /* 0x001064000800017f */
[----:B-1----:R-:W-:Y:S05]  /*8ab0*/  @!P0 NANOSLEEP.SYNCS 0x989680 ;  /* 0x009896800000895d */ /* 0x002fea0003900000 */
[----:B------:R-:W1:Y:S02]  /*8ac0*/  @!P0 SYNCS.PHASECHK.TRANS64 P0, [R9+URZ], R4 ;  /* 0x00000004090085a7 */ /* 0x000e64000800007f */
[----:B-1----:R-:W-:Y:S05]  /*8ad0*/  @!P0 BRA `(.L_x_184) ;  /* 0xfffffffc00f08947 */ /* 0x002fea000383ffff */
[----:B------:R-:W-:Y:S05]  /*8ae0*/  BRA `(.L_x_197) ;  /* 0xfffffff800f47947 */ /* 0x000fea000383ffff */
.L_x_185:
[----:B-1----:R1:W3:Y:S02]  /*8af0*/  SYNCS.PHASECHK.TRANS64.TRYWAIT P0, [R6+URZ], R5 ;  /* 0x00000005060075a7 */ /* 0x0022e4000800017f */
[----:B---3--:R-:W-:Y:S05]  /*8b00*/  @!P0 NANOSLEEP.SYNCS 0x989680 ;  /* 0x009896800000895d */ /* 0x008fea0003900000 */
[----:B------:R-:W3:Y:S02]  /*8b10*/  @!P0 SYNCS.PHASECHK.TRANS64 P0, [R6+URZ], R5 ;  /* 0x00000005060085a7 */ /* 0x000ee4000800007f */
[----:B---3--:R-:W-:Y:S05]  /*8b20*/  @!P0 BRA `(.L_x_185) ;  /* 0xfffffffc00f08947 */ /* 0x008fea000383ffff */
[----:B------:R-:W-:Y:S05]  /*8b30*/  BRA `(.L_x_198) ;  /* 0xfffffff800fc7947 */ /* 0x000fea000383ffff */
.L_x_199:
[----:B------:R-:W-:-:S00]  /*8b40*/  BRA `(.L_x_199) ;  /* 0xfffffffc00fc7947 */ /* 0x000fc0000383ffff */
[----:B------:R-:W-:-:S00]  /*8b50*/  NOP ;  /* 0x0000000000007918 */ /* 0x000fc00000000000 */
        /* <DEDUP_REMOVED lines=10> */
.L_x_200:


//--------------------- .nv.global.init           --------------------------
	.section	.nv.global.init,"aw",@progbits
.nv.global.init:
	.type		$str$22,@object
	.size		$str$22,($str$23 - $str$22)
$str$22:
        /*0000*/ 	.byte	0x6b, 0x5f, 0x74, 0x69, 0x6c, 0x65, 0x5f, 0x63, 0x6f, 0x75, 0x6e, 0x74, 0x20, 0x3e, 0x3d, 0x20
        /*0010*/ 	.byte	0x31, 0x00
	.type		$str$23,@object
	.size		$str$23,(__unnamed_1 - $str$23)
$str$23:
        /*0012*/ 	.byte	0x2f, 0x74, 0x6d, 0x70, 0x2f, 0x63, 0x75, 0x74, 0x6c, 0x61, 0x73, 0x73, 0x5f, 0x73, 0x77, 0x65
        /*0022*/ 	.byte	0x65, 0x70, 0x5f, 0x73, 0x72, 0x63, 0x2f, 0x69, 0x6e, 0x63, 0x6c, 0x75, 0x64, 0x65, 0x2f, 0x63
        /*0032*/ 	.byte	0x75, 0x74, 0x6c, 0x61, 0x73, 0x73, 0x2f, 0x67, 0x65, 0x6d, 0x6d, 0x2f, 0x63, 0x6f, 0x6c, 0x6c
        /*0042*/ 	.byte	0x65, 0x63, 0x74, 0x69, 0x76, 0x65, 0x2f, 0x73, 0x6d, 0x39, 0x30, 0x5f, 0x6d, 0x6d, 0x61, 0x5f
        /*0052*/ 	.byte	0x74, 0x6d, 0x61, 0x5f, 0x67, 0x6d, 0x6d, 0x61, 0x5f, 0x73, 0x73, 0x5f, 0x77, 0x61, 0x72, 0x70
        /*0062*/ 	.byte	0x73, 0x70, 0x65, 0x63, 0x69, 0x61, 0x6c, 0x69, 0x7a, 0x65, 0x64, 0x2e, 0x68, 0x70, 0x70, 0x00
	.type		__unnamed_1,@object
	.size		__unnamed_1,(.L_0 - __unnamed_1)
__unnamed_1:
        /*0072*/ 	.byte	0x76, 0x6f, 0x69, 0x64, 0x20, 0x63, 0x75, 0x74, 0x6c, 0x61, 0x73, 0x73, 0x3a, 0x3a, 0x67, 0x65
        /* <DEDUP_REMOVED lines=177> */
        /*0b92*/ 	.byte	0x74, 0x69, 0x74, 0x79, 0x5d, 0x00
.L_0:


//--------------------- .nv.shared._ZN7cutlass13device_kernelINS_4gemm6kernel13GemmUniversalIN4cute5tupleIJiiiiEEENS1_10collective13CollectiveMmaINS1_34MainloopSm90TmaGmmaWarpSpecializedILi4ENS5_IJNS4_1CILi1EEENSA_ILi2EEESB_EEENS1_32KernelTmaWarpSpecializedPingpongEEENS5_IJNSA_ILi64EEENSA_ILi128EEESH_EEENS_10tfloat32_tENS5_IJlSB_lEEESJ_SK_NS4_8TiledMMAINS4_8MMA_AtomIJNS4_4SM904GMMA30MMA_64x128x8_F32TF32TF32_SS_TNILNSO_7ScaleInE1ELSQ_1EEEEEENS4_6LayoutINS5_IJSB_SB_SB_EEENS5_IJNSA_ILi0EEESV_SV_EEEEENS5_IJNS4_10UnderscoreESY_SY_EEEEENS4_23SM90_TMA_LOAD_MULTICASTENS4_14ComposedLayoutINS4_7SwizzleILi3ELi4ELi3EEENS4_18smem_ptr_flag_bitsILi32EEENST_INS5_IJNSA_ILi8EEENSA_ILi32EEEEEENS5_IJS18_SB_EEEEEEEvNS4_8identityENS4_13SM90_TMA_LOADES1C_vS1D_EENS_8epilogue10collective6detail29Sm90TmaWarpSpecializedAdapterINS1H_15DefaultEpilogueISJ_SK_SK_NS1G_6thread17LinearCombinationISJ_Li1EffLNS1L_9ScaleType4KindE0ELNS_15FloatRoundStyleE2ESJ_EENS1_15EpilogueDefaultEEEEEvvEEEEvNT_6ParamsE --------------------------
	.section	.nv.shared._ZN7cutlass13device_kernelINS_4gemm6kernel13GemmUniversalIN4cute5tupleIJiiiiEEENS1_10collective13CollectiveMmaINS1_34MainloopSm90TmaGmmaWarpSpecializedILi4ENS5_IJNS4_1CILi1EEENSA_ILi2EEESB_EEENS1_32KernelTmaWarpSpecializedPingpongEEENS5_IJNSA_ILi64EEENSA_ILi128EEESH_EEENS_10tfloat32_tENS5_IJlSB_lEEESJ_SK_NS4_8TiledMMAINS4_8MMA_AtomIJNS4_4SM904GMMA30MMA_64x128x8_F32TF32TF32_SS_TNILNSO_7ScaleInE1ELSQ_1EEEEEENS4_6LayoutINS5_IJSB_SB_SB_EEENS5_IJNSA_ILi0EEESV_SV_EEEEENS5_IJNS4_10UnderscoreESY_SY_EEEEENS4_23SM90_TMA_LOAD_MULTICASTENS4_14ComposedLayoutINS4_7SwizzleILi3ELi4ELi3EEENS4_18smem_ptr_flag_bitsILi32EEENST_INS5_IJNSA_ILi8EEENSA_ILi32EEEEEENS5_IJS18_SB_EEEEEEEvNS4_8identityENS4_13SM90_TMA_LOADES1C_vS1D_EENS_8epilogue10collective6detail29Sm90TmaWarpSpecializedAdapterINS1H_15DefaultEpilogueISJ_SK_SK_NS1G_6thread17LinearCombinationISJ_Li1EffLNS1L_9ScaleType4KindE0ELNS_15FloatRoundStyleE2ESJ_EENS1_15EpilogueDefaultEEEEEvvEEEEvNT_6ParamsE,"aw",@nobits
	.sectionflags	@""
	.align	16
	.zero		1024


//--------------------- .nv.shared.reserved.0     --------------------------
	.section	.nv.shared.reserved.0,"aw",@nobits
	.weak		__nv_reservedSMEM_offset_0_alias
	.size		__nv_reservedSMEM_offset_0_alias, 0, 0
	.other		__nv_reservedSMEM_offset_0_alias,@"STO_CUDA_RESERVED_SHARED STV_DEFAULT"
__nv_reservedSMEM_offset_0_alias:
	.zero		0


//--------------------- .nv.global                --------------------------
	.section	.nv.global,"aw",@nobits
.nv.global:
	.type		_ZN39_INTERNAL_760fcd63_4_k_cu_4046617e_62684cute1_E,@object
	.size		_ZN39_INTERNAL_760fcd63_4_k_cu_4046617e_62684cute1_E,(_ZN39_INTERNAL_760fcd63_4_k_cu_4046617e_62684cuda3std3__45__cpo6cbeginE - _ZN39_INTERNAL_760fcd63_4_k_cu_4046617e_62684cute1_E)
_ZN39_INTERNAL_760fcd63_4_k_cu_4046617e_62684cute1_E:
	.zero		1
	.type		_ZN39_INTERNAL_760fcd63_4_k_cu_4046617e_62684cuda3std3__45__cpo6cbeginE,@object
	.size		_ZN39_INTERNAL_760fcd63_4_k_cu_4046617e_62684cuda3std3__45__cpo6cbeginE,(_ZN39_INTERNAL_760fcd63_4_k_cu_4046617e_62684cuda3std3__48in_placeE - _ZN39_INTERNAL_760fcd63_4_k_cu_4046617e_62684cuda3std3__45__cpo6cbeginE)
_ZN39_INTERNAL_760fcd63_4_k_cu_4046617e_62684cuda3std3__45__cpo6cbeginE:
	.zero		1
	.type		_ZN39_INTERNAL_760fcd63_4_k_cu_4046617e_62684cuda3std3__48in_placeE,@object
	.size		_ZN39_INTERNAL_760fcd63_4_k_cu_4046617e_62684cuda3std3__48in_placeE,(_ZN39_INTERNAL_760fcd63_4_k_cu_4046617e_62684cuda3std6ranges3__45__cpo9iter_moveE - _ZN39_INTERNAL_760fcd63_4_k_cu_4046617e_62684cuda3std3__48in_placeE)
_ZN39_INTERNAL_760fcd63_4_k_cu_4046617e_62684cuda3std3__48in_placeE:
	.zero		1
	.type		_ZN39_INTERNAL_760fcd63_4_k_cu_4046617e_62684cuda3std6ranges3__45__cpo9iter_moveE,@object
	.size		_ZN39_INTERNAL_760fcd63_4_k_cu_4046617e_62684cuda3std6ranges3__45__cpo9iter_moveE,(_ZN39_INTERNAL_760fcd63_4_k_cu_4046617e_62684cuda3std3__45__cpo5beginE - _ZN39_INTERNAL_760fcd63_4_k_cu_4046617e_62684cuda3std6ranges3__45__cpo9iter_moveE)
_ZN39_INTERNAL_760fcd63_4_k_cu_4046617e_62684cuda3std6ranges3__45__cpo9iter_moveE:
	.zero		1
	.type		_ZN39_INTERNAL_760fcd63_4_k_cu_4046617e_62684cuda3std3__45__cpo5beginE,@object
	.size		_ZN39_INTERNAL_760fcd63_4_k_cu_4046617e_62684cuda3std3__45__cpo5beginE,(_ZN39_INTERNAL_760fcd63_4_k_cu_4046617e_62684cuda3std3__441_GLOBAL__N__760fcd63_4_k_cu_4046617e_62686ignoreE - _ZN39_INTERNAL_760fcd63_4_k_cu_4046617e_62684cuda3std3__45__cpo5beginE)
_ZN39_INTERNAL_760fcd63_4_k_cu_4046617e_62684cuda3std3__45__cpo5beginE:
	.zero		1
	.type		_ZN39_INTERNAL_760fcd63_4_k_cu_4046617e_62684cuda3std3__441_GLOBAL__N__760fcd63_4_k_cu_4046617e_62686ignoreE,@object
	.size		_ZN39_INTERNAL_760fcd63_4_k_cu_4046617e_62684cuda3std3__441_GLOBAL__N__760fcd63_4_k_cu_4046617e_62686ignoreE,(_ZN39_INTERNAL_760fcd63_4_k_cu_4046617e_62684cute7productE - _ZN39_INTERNAL_760fcd63_4_k_cu_4046617e_62684cuda3std3__441_GLOBAL__N__760fcd63_4_k_cu_4046617e_62686ignoreE)
_ZN39_INTERNAL_760fcd63_4_k_cu_4046617e_62684cuda3std3__441_GLOBAL__N__760fcd63_4_k_cu_4046617e_62686ignoreE:
	.zero		1
	.type		_ZN39_INTERNAL_760fcd63_4_k_cu_4046617e_62684cute7productE,@object
	.size		_ZN39_INTERNAL_760fcd63_4_k_cu_4046617e_62684cute7productE,(_ZN39_INTERNAL_760fcd63_4_k_cu_4046617e_62684cuda3std3__45__cpo3endE - _ZN39_INTERNAL_760fcd63_4_k_cu_4046617e_62684cute7productE)
_ZN39_INTERNAL_760fcd63_4_k_cu_4046617e_62684cute7productE:
	.zero		1
	.type		_ZN39_INTERNAL_760fcd63_4_k_cu_4046617e_62684cuda3std3__45__cpo3endE,@object
	.size		_ZN39_INTERNAL_760fcd63_4_k_cu_4046617e_62684cuda3std3__45__cpo3endE,(_ZN39_INTERNAL_760fcd63_4_k_cu_4046617e_62684cuda3std3__419piecewise_constructE - _ZN39_INTERNAL_760fcd63_4_k_cu_4046617e_62684cuda3std3__45__cpo3endE)
_ZN39_INTERNAL_760fcd63_4_k_cu_4046617e_62684cuda3std3__45__cpo3endE:
	.zero		1
	.type		_ZN39_INTERNAL_760fcd63_4_k_cu_4046617e_62684cuda3std3__419piecewise_constructE,@object
	.size		_ZN39_INTERNAL_760fcd63_4_k_cu_4046617e_62684cuda3std3__419piecewise_constructE,(_ZN39_INTERNAL_760fcd63_4_k_cu_4046617e_62684cuda3std3__45__cpo4cendE - _ZN39_INTERNAL_760fcd63_4_k_cu_4046617e_62684cuda3std3__419piecewise_constructE)
_ZN39_INTERNAL_760fcd63_4_k_cu_4046617e_62684cuda3std3__419piecewise_constructE:
	.zero		1
	.type		_ZN39_INTERNAL_760fcd63_4_k_cu_4046617e_62684cuda3std3__45__cpo4cendE,@object
	.size		_ZN39_INTERNAL_760fcd63_4_k_cu_4046617e_62684cuda3std3__45__cpo4cendE,(_ZN39_INTERNAL_760fcd63_4_k_cu_4046617e_62684cuda3std6ranges3__45__cpo4swapE - _ZN39_INTERNAL_760fcd63_4_k_cu_4046617e_62684cuda3std3__45__cpo4cendE)
_ZN39_INTERNAL_760fcd63_4_k_cu_4046617e_62684cuda3std3__45__cpo4cendE:
	.zero		1
	.type		_ZN39_INTERNAL_760fcd63_4_k_cu_4046617e_62684cuda3std6ranges3__45__cpo4swapE,@object
	.size		_ZN39_INTERNAL_760fcd63_4_k_cu_4046617e_62684cuda3std6ranges3__45__cpo4swapE,(.L_8 - _ZN39_INTERNAL_760fcd63_4_k_cu_4046617e_62684cuda3std6ranges3__45__cpo4swapE)
_ZN39_INTERNAL_760fcd63_4_k_cu_4046617e_62684cuda3std6ranges3__45__cpo4swapE:
	.zero		1
.L_8:


//--------------------- .nv.constant0._ZN7cutlass13device_kernelINS_4gemm6kernel13GemmUniversalIN4cute5tupleIJiiiiEEENS1_10collective13CollectiveMmaINS1_34MainloopSm90TmaGmmaWarpSpecializedILi4ENS5_IJNS4_1CILi1EEENSA_ILi2EEESB_EEENS1_32KernelTmaWarpSpecializedPingpongEEENS5_IJNSA_ILi64EEENSA_ILi128EEESH_EEENS_10tfloat32_tENS5_IJlSB_lEEESJ_SK_NS4_8TiledMMAINS4_8MMA_AtomIJNS4_4SM904GMMA30MMA_64x128x8_F32TF32TF32_SS_TNILNSO_7ScaleInE1ELSQ_1EEEEEENS4_6LayoutINS5_IJSB_SB_SB_EEENS5_IJNSA_ILi0EEESV_SV_EEEEENS5_IJNS4_10UnderscoreESY_SY_EEEEENS4_23SM90_TMA_LOAD_MULTICASTENS4_14ComposedLayoutINS4_7SwizzleILi3ELi4ELi3EEENS4_18smem_ptr_flag_bitsILi32EEENST_INS5_IJNSA_ILi8EEENSA_ILi32EEEEEENS5_IJS18_SB_EEEEEEEvNS4_8identityENS4_13SM90_TMA_LOADES1C_vS1D_EENS_8epilogue10collective6detail29Sm90TmaWarpSpecializedAdapterINS1H_15DefaultEpilogueISJ_SK_SK_NS1G_6thread17LinearCombinationISJ_Li1EffLNS1L_9ScaleType4KindE0ELNS_15FloatRoundStyleE2ESJ_EENS1_15EpilogueDefaultEEEEEvvEEEEvNT_6ParamsE --------------------------
	.section	.nv.constant0._ZN7cutlass13device_kernelINS_4gemm6kernel13GemmUniversalIN4cute5tupleIJiiiiEEENS1_10collective13CollectiveMmaINS1_34MainloopSm90TmaGmmaWarpSpecializedILi4ENS5_IJNS4_1CILi1EEENSA_ILi2EEESB_EEENS1_32KernelTmaWarpSpecializedPingpongEEENS5_IJNSA_ILi64EEENSA_ILi128EEESH_EEENS_10tfloat32_tENS5_IJlSB_lEEESJ_SK_NS4_8TiledMMAINS4_8MMA_AtomIJNS4_4SM904GMMA30MMA_64x128x8_F32TF32TF32_SS_TNILNSO_7ScaleInE1ELSQ_1EEEEEENS4_6LayoutINS5_IJSB_SB_SB_EEENS5_IJNSA_ILi0EEESV_SV_EEEEENS5_IJNS4_10UnderscoreESY_SY_EEEEENS4_23SM90_TMA_LOAD_MULTICASTENS4_14ComposedLayoutINS4_7SwizzleILi3ELi4ELi3EEENS4_18smem_ptr_flag_bitsILi32EEENST_INS5_IJNSA_ILi8EEENSA_ILi32EEEEEENS5_IJS18_SB_EEEEEEEvNS4_8identityENS4_13SM90_TMA_LOADES1C_vS1D_EENS_8epilogue10collective6detail29Sm90TmaWarpSpecializedAdapterINS1H_15DefaultEpilogueISJ_SK_SK_NS1G_6thread17LinearCombinationISJ_Li1EffLNS1L_9ScaleType4KindE0ELNS_15FloatRoundStyleE2ESJ_EENS1_15EpilogueDefaultEEEEEvvEEEEvNT_6ParamsE,"a",@progbits
	.sectionflags	@""
	.align	4
.nv.constant0._ZN7cutlass13device_kernelINS_4gemm6kernel13GemmUniversalIN4cute5tupleIJiiiiEEENS1_10collective13CollectiveMmaINS1_34MainloopSm90TmaGmmaWarpSpecializedILi4ENS5_IJNS4_1CILi1EEENSA_ILi2EEESB_EEENS1_32KernelTmaWarpSpecializedPingpongEEENS5_IJNSA_ILi64EEENSA_ILi128EEESH_EEENS_10tfloat32_tENS5_IJlSB_lEEESJ_SK_NS4_8TiledMMAINS4_8MMA_AtomIJNS4_4SM904GMMA30MMA_64x128x8_F32TF32TF32_SS_TNILNSO_7ScaleInE1ELSQ_1EEEEEENS4_6LayoutINS5_IJSB_SB_SB_EEENS5_IJNSA_ILi0EEESV_SV_EEEEENS5_IJNS4_10UnderscoreESY_SY_EEEEENS4_23SM90_TMA_LOAD_MULTICASTENS4_14ComposedLayoutINS4_7SwizzleILi3ELi4ELi3EEENS4_18smem_ptr_flag_bitsILi32EEENST_INS5_IJNSA_ILi8EEENSA_ILi32EEEEEENS5_IJS18_SB_EEEEEEEvNS4_8identityENS4_13SM90_TMA_LOADES1C_vS1D_EENS_8epilogue10collective6detail29Sm90TmaWarpSpecializedAdapterINS1H_15DefaultEpilogueISJ_SK_SK_NS1G_6thread17LinearCombinationISJ_Li1EffLNS1L_9ScaleType4KindE0ELNS_15FloatRoundStyleE2ESJ_EENS1_15EpilogueDefaultEEEEEvvEEEEvNT_6ParamsE:
	.zero		1664


//--------------------- SYMBOLS --------------------------

	.type		.nv.reservedSmem.offset0,@object
	.size		.nv.reservedSmem.offset0,0x4
	.type		__assertfail,@function
